	.target	sm_90a

	.elftype	@"ET_EXEC"


//--------------------- .note.nv.tkinfo           --------------------------
	.section	.note.nv.tkinfo,"",@"SHT_NOTE"
	.sectionflags	@"SHF_NOTE_NV_TKINFO"
	.tkinfo
        /*0018*/ 	.word	0x00000002
        /*0030*/ 	.string	""
        /*0030*/ 	.string	"ptxas"
        /*0030*/ 	.string	"Cuda compilation tools, release 13.0, V13.0.88"
        /*0030*/ 	.string	"Build cuda_13.0.r13.0/compiler.36424714_0"
        /*0030*/ 	.string	"-arch sm_90a -m 64 "



//--------------------- .note.nv.cuinfo           --------------------------
	.section	.note.nv.cuinfo,"",@"SHT_NOTE"
	.sectionflags	@"SHF_NOTE_NV_CUINFO"
        /*0018*/ 	.short	0x0002
        /*001a*/ 	.short	0x005a
        /*001c*/ 	.short	0x0082
	.zero		2


//--------------------- .nv.info                  --------------------------
	.section	.nv.info,"",@"SHT_CUDA_INFO"
	.align	4


	//----- nvinfo : EIATTR_REGCOUNT
	.align		4
        /*0000*/ 	.byte	0x04, 0x2f
        /*0002*/ 	.short	(.L_12 - .L_11)
	.align		4
.L_11:
        /*0004*/ 	.word	index@(_ZN7cutlass13device_kernelINS_4gemm6kernel13GemmUniversalIN4cute5tupleIJiiiiEEENS1_10collective13CollectiveMmaINS1_37MainloopSm90TmaGmmaWarpSpecializedFP8ILi4ENS5_IJNS4_1CILi1EEENSA_ILi8EEESB_EEENS1_35KernelTmaWarpSpecializedCooperativeEEENS5_IJNSA_ILi256EEENSA_ILi128EEESH_EEENS_12float_e5m2_tENS5_IJlSB_lEEESJ_SK_NS4_8TiledMMAINS4_8MMA_AtomIJNS4_4SM904GMMA31MMA_64x128x32_F32E5M2E5M2_SS_TNILNSO_7ScaleInE1ELSQ_1EEEEEENS4_6LayoutINS5_IJNSA_ILi2EEESB_SB_EEENS5_IJSB_NSA_ILi0EEESW_EEEEENS5_IJNS4_10UnderscoreESZ_SZ_EEEEENS4_23SM90_TMA_LOAD_MULTICASTENS4_14ComposedLayoutINS4_7SwizzleILi3ELi4ELi3EEENS4_18smem_ptr_flag_bitsILi8EEENST_INS5_IJSC_SH_EEENS5_IJSH_SB_EEEEEEEvNS4_8identityENS4_13SM90_TMA_LOADES1B_vS1C_EENS_8epilogue10collective6detail29Sm90TmaWarpSpecializedAdapterINS1G_15DefaultEpilogueISJ_SK_SK_NS1F_6thread17LinearCombinationISJ_Li1EffLNS1K_9ScaleType4KindE0ELNS_15FloatRoundStyleE2ESJ_EENS1_15EpilogueDefaultEEEEEvvEEEEvNT_6ParamsE)
        /*0008*/ 	.word	0x000000a8


	//----- nvinfo : EIATTR_FRAME_SIZE
	.align		4
.L_12:
        /*000c*/ 	.byte	0x04, 0x11
        /*000e*/ 	.short	(.L_14 - .L_13)
	.align		4
.L_13:
        /*0010*/ 	.word	index@(_ZN7cutlass13device_kernelINS_4gemm6kernel13GemmUniversalIN4cute5tupleIJiiiiEEENS1_10collective13CollectiveMmaINS1_37MainloopSm90TmaGmmaWarpSpecializedFP8ILi4ENS5_IJNS4_1CILi1EEENSA_ILi8EEESB_EEENS1_35KernelTmaWarpSpecializedCooperativeEEENS5_IJNSA_ILi256EEENSA_ILi128EEESH_EEENS_12float_e5m2_tENS5_IJlSB_lEEESJ_SK_NS4_8TiledMMAINS4_8MMA_AtomIJNS4_4SM904GMMA31MMA_64x128x32_F32E5M2E5M2_SS_TNILNSO_7ScaleInE1ELSQ_1EEEEEENS4_6LayoutINS5_IJNSA_ILi2EEESB_SB_EEENS5_IJSB_NSA_ILi0EEESW_EEEEENS5_IJNS4_10UnderscoreESZ_SZ_EEEEENS4_23SM90_TMA_LOAD_MULTICASTENS4_14ComposedLayoutINS4_7SwizzleILi3ELi4ELi3EEENS4_18smem_ptr_flag_bitsILi8EEENST_INS5_IJSC_SH_EEENS5_IJSH_SB_EEEEEEEvNS4_8identityENS4_13SM90_TMA_LOADES1B_vS1C_EENS_8epilogue10collective6detail29Sm90TmaWarpSpecializedAdapterINS1G_15DefaultEpilogueISJ_SK_SK_NS1F_6thread17LinearCombinationISJ_Li1EffLNS1K_9ScaleType4KindE0ELNS_15FloatRoundStyleE2ESJ_EENS1_15EpilogueDefaultEEEEEvvEEEEvNT_6ParamsE)
        /*0014*/ 	.word	0x000000f8


	//----- nvinfo : EIATTR_MIN_STACK_SIZE
	.align		4
.L_14:
        /*0018*/ 	.byte	0x04, 0x12
        /*001a*/ 	.short	(.L_16 - .L_15)
	.align		4
.L_15:
        /*001c*/ 	.word	index@(_ZN7cutlass13device_kernelINS_4gemm6kernel13GemmUniversalIN4cute5tupleIJiiiiEEENS1_10collective13CollectiveMmaINS1_37MainloopSm90TmaGmmaWarpSpecializedFP8ILi4ENS5_IJNS4_1CILi1EEENSA_ILi8EEESB_EEENS1_35KernelTmaWarpSpecializedCooperativeEEENS5_IJNSA_ILi256EEENSA_ILi128EEESH_EEENS_12float_e5m2_tENS5_IJlSB_lEEESJ_SK_NS4_8TiledMMAINS4_8MMA_AtomIJNS4_4SM904GMMA31MMA_64x128x32_F32E5M2E5M2_SS_TNILNSO_7ScaleInE1ELSQ_1EEEEEENS4_6LayoutINS5_IJNSA_ILi2EEESB_SB_EEENS5_IJSB_NSA_ILi0EEESW_EEEEENS5_IJNS4_10UnderscoreESZ_SZ_EEEEENS4_23SM90_TMA_LOAD_MULTICASTENS4_14ComposedLayoutINS4_7SwizzleILi3ELi4ELi3EEENS4_18smem_ptr_flag_bitsILi8EEENST_INS5_IJSC_SH_EEENS5_IJSH_SB_EEEEEEEvNS4_8identityENS4_13SM90_TMA_LOADES1B_vS1C_EENS_8epilogue10collective6detail29Sm90TmaWarpSpecializedAdapterINS1G_15DefaultEpilogueISJ_SK_SK_NS1F_6thread17LinearCombinationISJ_Li1EffLNS1K_9ScaleType4KindE0ELNS_15FloatRoundStyleE2ESJ_EENS1_15EpilogueDefaultEEEEEvvEEEEvNT_6ParamsE)
        /*0020*/ 	.word	0x000000f8
.L_16:


//--------------------- .nv.compat                --------------------------
	.section	.nv.compat,"",@"SHT_CUDA_COMPAT_INFO"
	.align	4
        /*0000*/ 	.byte	0x02, 0x09, 0x01, 0x00, 0x02, 0x02, 0x04, 0x00, 0x02, 0x05, 0x05, 0x00, 0x03, 0x07, 0x01, 0x01
        /*0010*/ 	.byte	0x02, 0x03, 0x01, 0x00, 0x02, 0x06, 0x01, 0x00, 0x04, 0x0b, 0x08, 0x00, 0x00, 0x00, 0x00, 0x00
        /*0020*/ 	.byte	0x00, 0x00, 0x00, 0x00


//--------------------- .nv.info._ZN7cutlass13device_kernelINS_4gemm6kernel13GemmUniversalIN4cute5tupleIJiiiiEEENS1_10collective13CollectiveMmaINS1_37MainloopSm90TmaGmmaWarpSpecializedFP8ILi4ENS5_IJNS4_1CILi1EEENSA_ILi8EEESB_EEENS1_35KernelTmaWarpSpecializedCooperativeEEENS5_IJNSA_ILi256EEENSA_ILi128EEESH_EEENS_12float_e5m2_tENS5_IJlSB_lEEESJ_SK_NS4_8TiledMMAINS4_8MMA_AtomIJNS4_4SM904GMMA31MMA_64x128x32_F32E5M2E5M2_SS_TNILNSO_7ScaleInE1ELSQ_1EEEEEENS4_6LayoutINS5_IJNSA_ILi2EEESB_SB_EEENS5_IJSB_NSA_ILi0EEESW_EEEEENS5_IJNS4_10UnderscoreESZ_SZ_EEEEENS4_23SM90_TMA_LOAD_MULTICASTENS4_14ComposedLayoutINS4_7SwizzleILi3ELi4ELi3EEENS4_18smem_ptr_flag_bitsILi8EEENST_INS5_IJSC_SH_EEENS5_IJSH_SB_EEEEEEEvNS4_8identityENS4_13SM90_TMA_LOADES1B_vS1C_EENS_8epilogue10collective6detail29Sm90TmaWarpSpecializedAdapterINS1G_15DefaultEpilogueISJ_SK_SK_NS1F_6thread17LinearCombinationISJ_Li1EffLNS1K_9ScaleType4KindE0ELNS_15FloatRoundStyleE2ESJ_EENS1_15EpilogueDefaultEEEEEvvEEEEvNT_6ParamsE --------------------------
	.section	.nv.info._ZN7cutlass13device_kernelINS_4gemm6kernel13GemmUniversalIN4cute5tupleIJiiiiEEENS1_10collective13CollectiveMmaINS1_37MainloopSm90TmaGmmaWarpSpecializedFP8ILi4ENS5_IJNS4_1CILi1EEENSA_ILi8EEESB_EEENS1_35KernelTmaWarpSpecializedCooperativeEEENS5_IJNSA_ILi256EEENSA_ILi128EEESH_EEENS_12float_e5m2_tENS5_IJlSB_lEEESJ_SK_NS4_8TiledMMAINS4_8MMA_AtomIJNS4_4SM904GMMA31MMA_64x128x32_F32E5M2E5M2_SS_TNILNSO_7ScaleInE1ELSQ_1EEEEEENS4_6LayoutINS5_IJNSA_ILi2EEESB_SB_EEENS5_IJSB_NSA_ILi0EEESW_EEEEENS5_IJNS4_10UnderscoreESZ_SZ_EEEEENS4_23SM90_TMA_LOAD_MULTICASTENS4_14ComposedLayoutINS4_7SwizzleILi3ELi4ELi3EEENS4_18smem_ptr_flag_bitsILi8EEENST_INS5_IJSC_SH_EEENS5_IJSH_SB_EEEEEEEvNS4_8identityENS4_13SM90_TMA_LOADES1B_vS1C_EENS_8epilogue10collective6detail29Sm90TmaWarpSpecializedAdapterINS1G_15DefaultEpilogueISJ_SK_SK_NS1F_6thread17LinearCombinationISJ_Li1EffLNS1K_9ScaleType4KindE0ELNS_15FloatRoundStyleE2ESJ_EENS1_15EpilogueDefaultEEEEEvvEEEEvNT_6ParamsE,"",@"SHT_CUDA_INFO"
	.sectionflags	@""
	.align	4


	//----- nvinfo : EIATTR_CUDA_API_VERSION
	.align		4
        /*0000*/ 	.byte	0x04, 0x37
        /*0002*/ 	.short	(.L_18 - .L_17)
.L_17:
        /*0004*/ 	.word	0x00000082


	//----- nvinfo : EIATTR_KPARAM_INFO
	.align		4
.L_18:
        /*0008*/ 	.byte	0x04, 0x17
        /*000a*/ 	.short	(.L_20 - .L_19)
.L_19:
        /*000c*/ 	.word	0x00000000
        /*0010*/ 	.short	0x0000
        /*0012*/ 	.short	0x0070
        /*0014*/ 	.byte	0x00, 0xf0, 0x01, 0x10


	//----- nvinfo : EIATTR_SPARSE_MMA_MASK
	.align		4
.L_20:
        /*0018*/ 	.byte	0x03, 0x50
        /*001a*/ 	.short	0x0000


	//----- nvinfo : EIATTR_MAXREG_COUNT
	.align		4
        /*001c*/ 	.byte	0x03, 0x1b
        /*001e*/ 	.short	0x00a8


	//----- nvinfo : EIATTR_NUM_BARRIERS
	.align		4
        /*0020*/ 	.byte	0x02, 0x4c
        /*0022*/ 	.byte	0x01
	.zero		1


	//----- nvinfo : EIATTR_ANNOTATIONS
	.align		4
        /*0024*/ 	.byte	0x04, 0x55
        /*0026*/ 	.short	(.L_22 - .L_21)


	//   ....[0]....
.L_21:
        /*0028*/ 	.word	0x00000001
        /*002c*/ 	.byte	0x70, 0x06, 0x00, 0x00, 0x01, 0x00, 0x00, 0x00, 0xa0, 0x08, 0x00, 0x00, 0x01, 0x00, 0x00, 0x00
        /* <DEDUP_REMOVED lines=188> */
        /*0bfc*/ 	.byte	0xc0, 0x05, 0x01, 0x00, 0x01, 0x00, 0x00, 0x00, 0x10, 0x06, 0x01, 0x00


	//----- nvinfo : EIATTR_MERCURY_ISA_VERSION
	.align		4
.L_22:
        /*0c08*/ 	.byte	0x03, 0x5f
        /*0c0a*/ 	.short	0x0101


	//----- nvinfo : EIATTR_INT_WARP_WIDE_INSTR_OFFSETS
	.align		4
        /*0c0c*/ 	.byte	0x04, 0x31
        /*0c0e*/ 	.short	(.L_24 - .L_23)


	//   ....[0]....
.L_23:
        /*0c10*/ 	.word	0x00000530


	//   ....[1]....
        /*0c14*/ 	.word	0x00000550


	//   ....[2]....
        /*0c18*/ 	.word	0x000006a0


	//   ....[3]....
        /*0c1c*/ 	.word	0x000053c0


	//----- nvinfo : EIATTR_COOP_GROUP_MASK_REGIDS
	.align		4
.L_24:
        /*0c20*/ 	.byte	0x04, 0x29
        /*0c22*/ 	.short	(.L_26 - .L_25)


	//   ....[0]....
.L_25:
        /*0c24*/ 	.word	0xffffffff


	//   ....[1]....
        /*0c28*/ 	.word	0xffffffff


	//   ....[2]....
        /*0c2c*/ 	.word	0xffffffff


	//   ....[3]....
        /*0c30*/ 	.word	0xffffffff


	//   ....[4]....
        /*0c34*/ 	.word	0xffffffff


	//   ....[5]....
        /*0c38*/ 	.word	0xffffffff


	//----- nvinfo : EIATTR_COOP_GROUP_INSTR_OFFSETS
	.align		4
.L_26:
        /*0c3c*/ 	.byte	0x04, 0x28
        /*0c3e*/ 	.short	(.L_28 - .L_27)


	//   ....[0]....
.L_27:
        /*0c40*/ 	.word	0x00000070


	//   ....[1]....
        /*0c44*/ 	.word	0x00000080


	//   ....[2]....
        /*0c48*/ 	.word	0x000001a0


	//   ....[3]....
        /*0c4c*/ 	.word	0x000003c0


	//   ....[4]....
        /*0c50*/ 	.word	0x000007b0


	//   ....[5]....
        /*0c54*/ 	.word	0x00001530


	//----- nvinfo : EIATTR_REG_RECONFIG
	.align		4
.L_28:
        /*0c58*/ 	.byte	0x01, 0x54
	.zero		2


	//----- nvinfo : EIATTR_MBARRIER_INSTR_OFFSETS
	.align		4
        /*0c5c*/ 	.byte	0x04, 0x39
        /*0c5e*/ 	.short	(.L_30 - .L_29)


	//   ....[0]....
.L_29:
        /*0c60*/ 	.word	0x00000320
        /*0c64*/ 	.word	0x000000ff
        /*0c68*/ 	.word	0x00000000
        /*0c6c*/ 	.short	0x0100
        /*0c6e*/ 	.byte	0x09
	.zero		1


	//   ....[1]....
        /*0c70*/ 	.word	0x00000330
        /*0c74*/ 	.word	0x000000ff
        /*0c78*/ 	.word	0x00000020
        /*0c7c*/ 	.short	0x0100
        /*0c7e*/ 	.byte	0x09
	.zero		1


	//   ....[2]....
        /*0c80*/ 	.word	0x00000340
        /*0c84*/ 	.word	0x000000ff
        /*0c88*/ 	.word	0x00000008
        /*0c8c*/ 	.short	0x0100
        /*0c8e*/ 	.byte	0x09
	.zero		1


	//   ....[3]....
        /*0c90*/ 	.word	0x00000350
        /*0c94*/ 	.word	0x000000ff
        /*0c98*/ 	.word	0x00000028
        /*0c9c*/ 	.short	0x0100
        /*0c9e*/ 	.byte	0x09
	.zero		1


	//   ....[4]....
        /*0ca0*/ 	.word	0x00000360
        /*0ca4*/ 	.word	0x000000ff
        /*0ca8*/ 	.word	0x00000010
        /*0cac*/ 	.short	0x0100
        /*0cae*/ 	.byte	0x09
	.zero		1


	//   ....[5]....
        /*0cb0*/ 	.word	0x00000370
        /*0cb4*/ 	.word	0x000000ff
        /*0cb8*/ 	.word	0x00000030
        /*0cbc*/ 	.short	0x0100
        /*0cbe*/ 	.byte	0x09
	.zero		1


	//   ....[6]....
        /*0cc0*/ 	.word	0x00000380
        /*0cc4*/ 	.word	0x000000ff
        /*0cc8*/ 	.word	0x00000018
        /*0ccc*/ 	.short	0x0100
        /*0cce*/ 	.byte	0x09
	.zero		1


	//   ....[7]....
        /*0cd0*/ 	.word	0x00000390
        /*0cd4*/ 	.word	0x000000ff
        /*0cd8*/ 	.word	0x00000038
        /*0cdc*/ 	.short	0x0100
        /*0cde*/ 	.byte	0x09
	.zero		1


	//   ....[8]....
        /*0ce0*/ 	.word	0x00000730
        /*0ce4*/ 	.word	0x000000ff
        /*0ce8*/ 	.word	0x00000050
        /*0cec*/ 	.short	0x0100
        /*0cee*/ 	.byte	0x06
	.zero		1


	//   ....[9]....
        /*0cf0*/ 	.word	0x00000760
        /*0cf4*/ 	.word	0x000000ff
        /*0cf8*/ 	.word	0x00000058
        /*0cfc*/ 	.short	0x0100
        /*0cfe*/ 	.byte	0x06
	.zero		1


	//   ....[10]....
        /*0d00*/ 	.word	0x00001d30
        /*0d04*/ 	.word	0x000000ff
        /*0d08*/ 	.word	0x00000000
        /*0d0c*/ 	.short	0x010a
        /*0d0e*/ 	.byte	0x06
	.zero		1


	//   ....[11]....
        /*0d10*/ 	.word	0x00001d70
        /*0d14*/ 	.word	0x000000ff
        /*0d18*/ 	.word	0x00000000
        /*0d1c*/ 	.short	0x010a
        /*0d1e*/ 	.byte	0x06
	.zero		1


	//   ....[12]....
        /*0d20*/ 	.word	0x000030e0
        /*0d24*/ 	.word	0x000000ff
        /*0d28*/ 	.word	0x00000000
        /*0d2c*/ 	.short	0x010a
        /*0d2e*/ 	.byte	0x10
	.zero		1


	//   ....[13]....
        /*0d30*/ 	.word	0x00003120
        /*0d34*/ 	.word	0x000000ff
        /*0d38*/ 	.word	0x00000000
        /*0d3c*/ 	.short	0x010a
        /*0d3e*/ 	.byte	0x10
	.zero		1


	//   ....[14]....
        /*0d40*/ 	.word	0x000042c0
        /*0d44*/ 	.word	0x000000e5
        /*0d48*/ 	.word	0x00000000
        /*0d4c*/ 	.short	0x0101
        /*0d4e*/ 	.byte	0x3f
	.zero		1


	//   ....[15]....
        /*0d50*/ 	.word	0x00005480
        /*0d54*/ 	.word	0x00000018
        /*0d58*/ 	.word	0x00000000
        /*0d5c*/ 	.short	0x0101
        /*0d5e*/ 	.byte	0x3f
	.zero		1


	//   ....[16]....
        /*0d60*/ 	.word	0x0000f800
        /*0d64*/ 	.word	0x00000005
        /*0d68*/ 	.word	0x00000020
        /*0d6c*/ 	.short	0x010a
        /*0d6e*/ 	.byte	0x3f
	.zero		1


	//   ....[17]....
        /*0d70*/ 	.word	0x0000fc50
        /*0d74*/ 	.word	0x00000003
        /*0d78*/ 	.word	0x00000058
        /*0d7c*/ 	.short	0x0101
        /*0d7e*/ 	.byte	0x3f
	.zero		1


	//   ....[18]....
        /*0d80*/ 	.word	0x00010360
        /*0d84*/ 	.word	0x00000005
        /*0d88*/ 	.word	0x00000000
        /*0d8c*/ 	.short	0x010a
        /*0d8e*/ 	.byte	0x3f
	.zero		1


	//   ....[19]....
        /*0d90*/ 	.word	0x000103e0
        /*0d94*/ 	.word	0x00000007
        /*0d98*/ 	.word	0x00000000
        /*0d9c*/ 	.short	0x010a
        /*0d9e*/ 	.byte	0x3f
	.zero		1


	//   ....[20]....
        /*0da0*/ 	.word	0x00010470
        /*0da4*/ 	.word	0x00000006
        /*0da8*/ 	.word	0x00000000
        /*0dac*/ 	.short	0x010a
        /*0dae*/ 	.byte	0x3f
	.zero		1


	//   ....[21]....
        /*0db0*/ 	.word	0x00010500
        /*0db4*/ 	.word	0x00000003
        /*0db8*/ 	.word	0x00000000
        /*0dbc*/ 	.short	0x010a
        /*0dbe*/ 	.byte	0x3f
	.zero		1


	//   ....[22]....
        /*0dc0*/ 	.word	0x00010570
        /*0dc4*/ 	.word	0x00000003
        /*0dc8*/ 	.word	0x00000000
        /*0dcc*/ 	.short	0x010a
        /*0dce*/ 	.byte	0x3f
	.zero		1


	//   ....[23]....
        /*0dd0*/ 	.word	0x000105e0
        /*0dd4*/ 	.word	0x00000000
        /*0dd8*/ 	.word	0x00000000
        /*0ddc*/ 	.short	0x010a
        /*0dde*/ 	.byte	0x3f
	.zero		1


	//   ....[24]....
        /*0de0*/ 	.word	0x000106c0
        /*0de4*/ 	.word	0x00000005
        /*0de8*/ 	.word	0x00000020
        /*0dec*/ 	.short	0x010a
        /*0dee*/ 	.byte	0x3f
	.zero		1


	//   ....[25]....
        /*0df0*/ 	.word	0x00010790
        /*0df4*/ 	.word	0x00000005
        /*0df8*/ 	.word	0x00000000
        /*0dfc*/ 	.short	0x010a
        /*0dfe*/ 	.byte	0x3f
	.zero		1


	//   ....[26]....
        /*0e00*/ 	.word	0x000107e0
        /*0e04*/ 	.word	0x00000007
        /*0e08*/ 	.word	0x00000000
        /*0e0c*/ 	.short	0x010a
        /*0e0e*/ 	.byte	0x3f
	.zero		1


	//   ....[27]....
        /*0e10*/ 	.word	0x00010830
        /*0e14*/ 	.word	0x00000006
        /*0e18*/ 	.word	0x00000000
        /*0e1c*/ 	.short	0x010a
        /*0e1e*/ 	.byte	0x3f
	.zero		1


	//----- nvinfo : EIATTR_NUM_MBARRIERS
	.align		4
.L_30:
        /*0e20*/ 	.byte	0x03, 0x38
        /*0e22*/ 	.short	0x000a


	//----- nvinfo : EIATTR_EXIT_INSTR_OFFSETS
	.align		4
        /*0e24*/ 	.byte	0x04, 0x1c
        /*0e26*/ 	.short	(.L_32 - .L_31)


	//   ....[0]....
.L_31:
        /*0e28*/ 	.word	0x00000940


	//   ....[1]....
        /*0e2c*/ 	.word	0x000011d0


	//   ....[2]....
        /*0e30*/ 	.word	0x0000eef0


	//   ....[3]....
        /*0e34*/ 	.word	0x0000f480


	//   ....[4]....
        /*0e38*/ 	.word	0x00010550


	//----- nvinfo : EIATTR_MAX_THREADS
	.align		4
.L_32:
        /*0e3c*/ 	.byte	0x04, 0x05
        /*0e3e*/ 	.short	(.L_34 - .L_33)
.L_33:
        /*0e40*/ 	.word	0x00000180
        /*0e44*/ 	.word	0x00000001
        /*0e48*/ 	.word	0x00000001


	//----- nvinfo : EIATTR_CRS_STACK_SIZE
	.align		4
.L_34:
        /*0e4c*/ 	.byte	0x04, 0x1e
        /*0e4e*/ 	.short	(.L_36 - .L_35)
.L_35:
        /*0e50*/ 	.word	0x00000000


	//----- nvinfo : EIATTR_CBANK_PARAM_SIZE
	.align		4
.L_36:
        /*0e54*/ 	.byte	0x03, 0x19
        /*0e56*/ 	.short	0x0470


	//----- nvinfo : EIATTR_PARAM_CBANK
	.align		4
        /*0e58*/ 	.byte	0x04, 0x0a
        /*0e5a*/ 	.short	(.L_38 - .L_37)
	.align		4
.L_37:
        /*0e5c*/ 	.word	index@(.nv.constant0._ZN7cutlass13device_kernelINS_4gemm6kernel13GemmUniversalIN4cute5tupleIJiiiiEEENS1_10collective13CollectiveMmaINS1_37MainloopSm90TmaGmmaWarpSpecializedFP8ILi4ENS5_IJNS4_1CILi1EEENSA_ILi8EEESB_EEENS1_35KernelTmaWarpSpecializedCooperativeEEENS5_IJNSA_ILi256EEENSA_ILi128EEESH_EEENS_12float_e5m2_tENS5_IJlSB_lEEESJ_SK_NS4_8TiledMMAINS4_8MMA_AtomIJNS4_4SM904GMMA31MMA_64x128x32_F32E5M2E5M2_SS_TNILNSO_7ScaleInE1ELSQ_1EEEEEENS4_6LayoutINS5_IJNSA_ILi2EEESB_SB_EEENS5_IJSB_NSA_ILi0EEESW_EEEEENS5_IJNS4_10UnderscoreESZ_SZ_EEEEENS4_23SM90_TMA_LOAD_MULTICASTENS4_14ComposedLayoutINS4_7SwizzleILi3ELi4ELi3EEENS4_18smem_ptr_flag_bitsILi8EEENST_INS5_IJSC_SH_EEENS5_IJSH_SB_EEEEEEEvNS4_8identityENS4_13SM90_TMA_LOADES1B_vS1C_EENS_8epilogue10collective6detail29Sm90TmaWarpSpecializedAdapterINS1G_15DefaultEpilogueISJ_SK_SK_NS1F_6thread17LinearCombinationISJ_Li1EffLNS1K_9ScaleType4KindE0ELNS_15FloatRoundStyleE2ESJ_EENS1_15EpilogueDefaultEEEEEvvEEEEvNT_6ParamsE)
        /*0e60*/ 	.short	0x0210
        /*0e62*/ 	.short	0x0470


	//----- nvinfo : EIATTR_SW_WAR
	.align		4
.L_38:
        /*0e64*/ 	.byte	0x04, 0x36
        /*0e66*/ 	.short	(.L_40 - .L_39)
.L_39:
        /*0e68*/ 	.word	0x00000008
.L_40:


//--------------------- .nv.callgraph             --------------------------
	.section	.nv.callgraph,"",@"SHT_CUDA_CALLGRAPH"
	.align	4
	.sectionentsize	8
	.align		4
        /*0000*/ 	.word	0x00000000
	.align		4
        /*0004*/ 	.word	0xffffffff
	.align		4
        /*0008*/ 	.word	0x00000000
	.align		4
        /*000c*/ 	.word	0xfffffffe
	.align		4
        /*0010*/ 	.word	0x00000000
	.align		4
        /*0014*/ 	.word	0xfffffffd
	.align		4
        /*0018*/ 	.word	0x00000000
	.align		4
        /*001c*/ 	.word	0xfffffffc


//--------------------- .nv.constant4             --------------------------
	.section	.nv.constant4,"a",@progbits
	.align	8
	.align		8
.nv.constant4:
        /*0000*/ 	.dword	_ZN40_INTERNAL_aa24417a_4_k_cu_c09d3513_245904cuda3std3__45__cpo5beginE
	.align		8
        /*0008*/ 	.dword	_ZN40_INTERNAL_aa24417a_4_k_cu_c09d3513_245904cuda3std3__45__cpo3endE
	.align		8
        /*0010*/ 	.dword	_ZN40_INTERNAL_aa24417a_4_k_cu_c09d3513_245904cuda3std3__45__cpo6cbeginE
	.align		8
        /*0018*/ 	.dword	_ZN40_INTERNAL_aa24417a_4_k_cu_c09d3513_245904cuda3std3__45__cpo4cendE
	.align		8
        /*0020*/ 	.dword	_ZN40_INTERNAL_aa24417a_4_k_cu_c09d3513_245904cuda3std3__442_GLOBAL__N__aa24417a_4_k_cu_c09d3513_245906ignoreE
	.align		8
        /*0028*/ 	.dword	_ZN40_INTERNAL_aa24417a_4_k_cu_c09d3513_245904cuda3std3__419piecewise_constructE
	.align		8
        /*0030*/ 	.dword	_ZN40_INTERNAL_aa24417a_4_k_cu_c09d3513_245904cuda3std3__48in_placeE
	.align		8
        /*0038*/ 	.dword	_ZN40_INTERNAL_aa24417a_4_k_cu_c09d3513_245904cuda3std6ranges3__45__cpo4swapE
	.align		8
        /*0040*/ 	.dword	_ZN40_INTERNAL_aa24417a_4_k_cu_c09d3513_245904cuda3std6ranges3__45__cpo9iter_moveE
	.align		8
        /*0048*/ 	.dword	_ZN40_INTERNAL_aa24417a_4_k_cu_c09d3513_245904cute7productE
	.align		8
        /*0050*/ 	.dword	_ZN40_INTERNAL_aa24417a_4_k_cu_c09d3513_245904cute1_E


//--------------------- .text._ZN7cutlass13device_kernelINS_4gemm6kernel13GemmUniversalIN4cute5tupleIJiiiiEEENS1_10collective13CollectiveMmaINS1_37MainloopSm90TmaGmmaWarpSpecializedFP8ILi4ENS5_IJNS4_1CILi1EEENSA_ILi8EEESB_EEENS1_35KernelTmaWarpSpecializedCooperativeEEENS5_IJNSA_ILi256EEENSA_ILi128EEESH_EEENS_12float_e5m2_tENS5_IJlSB_lEEESJ_SK_NS4_8TiledMMAINS4_8MMA_AtomIJNS4_4SM904GMMA31MMA_64x128x32_F32E5M2E5M2_SS_TNILNSO_7ScaleInE1ELSQ_1EEEEEENS4_6LayoutINS5_IJNSA_ILi2EEESB_SB_EEENS5_IJSB_NSA_ILi0EEESW_EEEEENS5_IJNS4_10UnderscoreESZ_SZ_EEEEENS4_23SM90_TMA_LOAD_MULTICASTENS4_14ComposedLayoutINS4_7SwizzleILi3ELi4ELi3EEENS4_18smem_ptr_flag_bitsILi8EEENST_INS5_IJSC_SH_EEENS5_IJSH_SB_EEEEEEEvNS4_8identityENS4_13SM90_TMA_LOADES1B_vS1C_EENS_8epilogue10collective6detail29Sm90TmaWarpSpecializedAdapterINS1G_15DefaultEpilogueISJ_SK_SK_NS1F_6thread17LinearCombinationISJ_Li1EffLNS1K_9ScaleType4KindE0ELNS_15FloatRoundStyleE2ESJ_EENS1_15EpilogueDefaultEEEEEvvEEEEvNT_6ParamsE --------------------------
	.section	.text._ZN7cutlass13device_kernelINS_4gemm6kernel13GemmUniversalIN4cute5tupleIJiiiiEEENS1_10collective13CollectiveMmaINS1_37MainloopSm90TmaGmmaWarpSpecializedFP8ILi4ENS5_IJNS4_1CILi1EEENSA_ILi8EEESB_EEENS1_35KernelTmaWarpSpecializedCooperativeEEENS5_IJNSA_ILi256EEENSA_ILi128EEESH_EEENS_12float_e5m2_tENS5_IJlSB_lEEESJ_SK_NS4_8TiledMMAINS4_8MMA_AtomIJNS4_4SM904GMMA31MMA_64x128x32_F32E5M2E5M2_SS_TNILNSO_7ScaleInE1ELSQ_1EEEEEENS4_6LayoutINS5_IJNSA_ILi2EEESB_SB_EEENS5_IJSB_NSA_ILi0EEESW_EEEEENS5_IJNS4_10UnderscoreESZ_SZ_EEEEENS4_23SM90_TMA_LOAD_MULTICASTENS4_14ComposedLayoutINS4_7SwizzleILi3ELi4ELi3EEENS4_18smem_ptr_flag_bitsILi8EEENST_INS5_IJSC_SH_EEENS5_IJSH_SB_EEEEEEEvNS4_8identityENS4_13SM90_TMA_LOADES1B_vS1C_EENS_8epilogue10collective6detail29Sm90TmaWarpSpecializedAdapterINS1G_15DefaultEpilogueISJ_SK_SK_NS1F_6thread17LinearCombinationISJ_Li1EffLNS1K_9ScaleType4KindE0ELNS_15FloatRoundStyleE2ESJ_EENS1_15EpilogueDefaultEEEEEvvEEEEvNT_6ParamsE,"ax",@progbits
	.align	128
.text._ZN7cutlass13device_kernelINS_4gemm6kernel13GemmUniversalIN4cute5tupleIJiiiiEEENS1_10collective13CollectiveMmaINS1_37MainloopSm90TmaGmmaWarpSpecializedFP8ILi4ENS5_IJNS4_1CILi1EEENSA_ILi8EEESB_EEENS1_35KernelTmaWarpSpecializedCooperativeEEENS5_IJNSA_ILi256EEENSA_ILi128EEESH_EEENS_12float_e5m2_tENS5_IJlSB_lEEESJ_SK_NS4_8TiledMMAINS4_8MMA_AtomIJNS4_4SM904GMMA31MMA_64x128x32_F32E5M2E5M2_SS_TNILNSO_7ScaleInE1ELSQ_1EEEEEENS4_6LayoutINS5_IJNSA_ILi2EEESB_SB_EEENS5_IJSB_NSA_ILi0EEESW_EEEEENS5_IJNS4_10UnderscoreESZ_SZ_EEEEENS4_23SM90_TMA_LOAD_MULTICASTENS4_14ComposedLayoutINS4_7SwizzleILi3ELi4ELi3EEENS4_18smem_ptr_flag_bitsILi8EEENST_INS5_IJSC_SH_EEENS5_IJSH_SB_EEEEEEEvNS4_8identityENS4_13SM90_TMA_LOADES1B_vS1C_EENS_8epilogue10collective6detail29Sm90TmaWarpSpecializedAdapterINS1G_15DefaultEpilogueISJ_SK_SK_NS1F_6thread17LinearCombinationISJ_Li1EffLNS1K_9ScaleType4KindE0ELNS_15FloatRoundStyleE2ESJ_EENS1_15EpilogueDefaultEEEEEvvEEEEvNT_6ParamsE:
        .type           _ZN7cutlass13device_kernelINS_4gemm6kernel13GemmUniversalIN4cute5tupleIJiiiiEEENS1_10collective13CollectiveMmaINS1_37MainloopSm90TmaGmmaWarpSpecializedFP8ILi4ENS5_IJNS4_1CILi1EEENSA_ILi8EEESB_EEENS1_35KernelTmaWarpSpecializedCooperativeEEENS5_IJNSA_ILi256EEENSA_ILi128EEESH_EEENS_12float_e5m2_tENS5_IJlSB_lEEESJ_SK_NS4_8TiledMMAINS4_8MMA_AtomIJNS4_4SM904GMMA31MMA_64x128x32_F32E5M2E5M2_SS_TNILNSO_7ScaleInE1ELSQ_1EEEEEENS4_6LayoutINS5_IJNSA_ILi2EEESB_SB_EEENS5_IJSB_NSA_ILi0EEESW_EEEEENS5_IJNS4_10UnderscoreESZ_SZ_EEEEENS4_23SM90_TMA_LOAD_MULTICASTENS4_14ComposedLayoutINS4_7SwizzleILi3ELi4ELi3EEENS4_18smem_ptr_flag_bitsILi8EEENST_INS5_IJSC_SH_EEENS5_IJSH_SB_EEEEEEEvNS4_8identityENS4_13SM90_TMA_LOADES1B_vS1C_EENS_8epilogue10collective6detail29Sm90TmaWarpSpecializedAdapterINS1G_15DefaultEpilogueISJ_SK_SK_NS1F_6thread17LinearCombinationISJ_Li1EffLNS1K_9ScaleType4KindE0ELNS_15FloatRoundStyleE2ESJ_EENS1_15EpilogueDefaultEEEEEvvEEEEvNT_6ParamsE,@function
        .size           _ZN7cutlass13device_kernelINS_4gemm6kernel13GemmUniversalIN4cute5tupleIJiiiiEEENS1_10collective13CollectiveMmaINS1_37MainloopSm90TmaGmmaWarpSpecializedFP8ILi4ENS5_IJNS4_1CILi1EEENSA_ILi8EEESB_EEENS1_35KernelTmaWarpSpecializedCooperativeEEENS5_IJNSA_ILi256EEENSA_ILi128EEESH_EEENS_12float_e5m2_tENS5_IJlSB_lEEESJ_SK_NS4_8TiledMMAINS4_8MMA_AtomIJNS4_4SM904GMMA31MMA_64x128x32_F32E5M2E5M2_SS_TNILNSO_7ScaleInE1ELSQ_1EEEEEENS4_6LayoutINS5_IJNSA_ILi2EEESB_SB_EEENS5_IJSB_NSA_ILi0EEESW_EEEEENS5_IJNS4_10UnderscoreESZ_SZ_EEEEENS4_23SM90_TMA_LOAD_MULTICASTENS4_14ComposedLayoutINS4_7SwizzleILi3ELi4ELi3EEENS4_18smem_ptr_flag_bitsILi8EEENST_INS5_IJSC_SH_EEENS5_IJSH_SB_EEEEEEEvNS4_8identityENS4_13SM90_TMA_LOADES1B_vS1C_EENS_8epilogue10collective6detail29Sm90TmaWarpSpecializedAdapterINS1G_15DefaultEpilogueISJ_SK_SK_NS1F_6thread17LinearCombinationISJ_Li1EffLNS1K_9ScaleType4KindE0ELNS_15FloatRoundStyleE2ESJ_EENS1_15EpilogueDefaultEEEEEvvEEEEvNT_6ParamsE,(.L_x_332 - _ZN7cutlass13device_kernelINS_4gemm6kernel13GemmUniversalIN4cute5tupleIJiiiiEEENS1_10collective13CollectiveMmaINS1_37MainloopSm90TmaGmmaWarpSpecializedFP8ILi4ENS5_IJNS4_1CILi1EEENSA_ILi8EEESB_EEENS1_35KernelTmaWarpSpecializedCooperativeEEENS5_IJNSA_ILi256EEENSA_ILi128EEESH_EEENS_12float_e5m2_tENS5_IJlSB_lEEESJ_SK_NS4_8TiledMMAINS4_8MMA_AtomIJNS4_4SM904GMMA31MMA_64x128x32_F32E5M2E5M2_SS_TNILNSO_7ScaleInE1ELSQ_1EEEEEENS4_6LayoutINS5_IJNSA_ILi2EEESB_SB_EEENS5_IJSB_NSA_ILi0EEESW_EEEEENS5_IJNS4_10UnderscoreESZ_SZ_EEEEENS4_23SM90_TMA_LOAD_MULTICASTENS4_14ComposedLayoutINS4_7SwizzleILi3ELi4ELi3EEENS4_18smem_ptr_flag_bitsILi8EEENST_INS5_IJSC_SH_EEENS5_IJSH_SB_EEEEEEEvNS4_8identityENS4_13SM90_TMA_LOADES1B_vS1C_EENS_8epilogue10collective6detail29Sm90TmaWarpSpecializedAdapterINS1G_15DefaultEpilogueISJ_SK_SK_NS1F_6thread17LinearCombinationISJ_Li1EffLNS1K_9ScaleType4KindE0ELNS_15FloatRoundStyleE2ESJ_EENS1_15EpilogueDefaultEEEEEvvEEEEvNT_6ParamsE)
        .other          _ZN7cutlass13device_kernelINS_4gemm6kernel13GemmUniversalIN4cute5tupleIJiiiiEEENS1_10collective13CollectiveMmaINS1_37MainloopSm90TmaGmmaWarpSpecializedFP8ILi4ENS5_IJNS4_1CILi1EEENSA_ILi8EEESB_EEENS1_35KernelTmaWarpSpecializedCooperativeEEENS5_IJNSA_ILi256EEENSA_ILi128EEESH_EEENS_12float_e5m2_tENS5_IJlSB_lEEESJ_SK_NS4_8TiledMMAINS4_8MMA_AtomIJNS4_4SM904GMMA31MMA_64x128x32_F32E5M2E5M2_SS_TNILNSO_7ScaleInE1ELSQ_1EEEEEENS4_6LayoutINS5_IJNSA_ILi2EEESB_SB_EEENS5_IJSB_NSA_ILi0EEESW_EEEEENS5_IJNS4_10UnderscoreESZ_SZ_EEEEENS4_23SM90_TMA_LOAD_MULTICASTENS4_14ComposedLayoutINS4_7SwizzleILi3ELi4ELi3EEENS4_18smem_ptr_flag_bitsILi8EEENST_INS5_IJSC_SH_EEENS5_IJSH_SB_EEEEEEEvNS4_8identityENS4_13SM90_TMA_LOADES1B_vS1C_EENS_8epilogue10collective6detail29Sm90TmaWarpSpecializedAdapterINS1G_15DefaultEpilogueISJ_SK_SK_NS1F_6thread17LinearCombinationISJ_Li1EffLNS1K_9ScaleType4KindE0ELNS_15FloatRoundStyleE2ESJ_EENS1_15EpilogueDefaultEEEEEvvEEEEvNT_6ParamsE,@"STO_CUDA_ENTRY STV_DEFAULT"
_ZN7cutlass13device_kernelINS_4gemm6kernel13GemmUniversalIN4cute5tupleIJiiiiEEENS1_10collective13CollectiveMmaINS1_37MainloopSm90TmaGmmaWarpSpecializedFP8ILi4ENS5_IJNS4_1CILi1EEENSA_ILi8EEESB_EEENS1_35KernelTmaWarpSpecializedCooperativeEEENS5_IJNSA_ILi256EEENSA_ILi128EEESH_EEENS_12float_e5m2_tENS5_IJlSB_lEEESJ_SK_NS4_8TiledMMAINS4_8MMA_AtomIJNS4_4SM904GMMA31MMA_64x128x32_F32E5M2E5M2_SS_TNILNSO_7ScaleInE1ELSQ_1EEEEEENS4_6LayoutINS5_IJNSA_ILi2EEESB_SB_EEENS5_IJSB_NSA_ILi0EEESW_EEEEENS5_IJNS4_10UnderscoreESZ_SZ_EEEEENS4_23SM90_TMA_LOAD_MULTICASTENS4_14ComposedLayoutINS4_7SwizzleILi3ELi4ELi3EEENS4_18smem_ptr_flag_bitsILi8EEENST_INS5_IJSC_SH_EEENS5_IJSH_SB_EEEEEEEvNS4_8identityENS4_13SM90_TMA_LOADES1B_vS1C_EENS_8epilogue10collective6detail29Sm90TmaWarpSpecializedAdapterINS1G_15DefaultEpilogueISJ_SK_SK_NS1F_6thread17LinearCombinationISJ_Li1EffLNS1K_9ScaleType4KindE0ELNS_15FloatRoundStyleE2ESJ_EENS1_15EpilogueDefaultEEEEEvvEEEEvNT_6ParamsE:
[----:B------:R-:W0:Y:S02]  /*0000*/  LDC R1, c[0x0][0x28] ;  /* 0x00000a00ff017b82 */ /* 0x000e240000000800 */
[----:B0-----:R-:W-:Y:S01]  /*0010*/  VIADD R1, R1, 0xffffff08 ;  /* 0xffffff0801017836 */ /* 0x001fe20000000000 */
[----:B------:R-:W0:Y:S01]  /*0020*/  S2R R5, SR_TID.X ;  /* 0x0000000000057919 */ /* 0x000e220000002100 */
[----:B------:R-:W-:Y:S01]  /*0030*/  ELECT P0, URZ, PT ;  /* 0x00000000003f782f */ /* 0x000fe20003800000 */
[----:B------:R-:W-:Y:S01]  /*0040*/  BSSY B0, `(.L_x_0) ;  /* 0x0000015000007945 */ /* 0x000fe20003800000 */
[--C-:B0-----:R-:W-:Y:S02]  /*0050*/  SHF.R.U32.HI R0, RZ, 0x5, R5.reuse ;  /* 0x00000005ff007819 */ /* 0x101fe40000011605 */
[----:B------:R-:W-:-:S03]  /*0060*/  SHF.R.U32.HI R2, RZ, 0x7, R5 ;  /* 0x00000007ff027819 */ /* 0x000fc60000011605 */
[----:B------:R-:W0:Y:S04]  /*0070*/  SHFL.IDX PT, R3, R0, RZ, 0x1f ;  /* 0x00001fff00037589 */ /* 0x000e2800000e0000 */
[----:B------:R-:W1:Y:S01]  /*0080*/  SHFL.IDX PT, R2, R2, RZ, 0x1f ;  /* 0x00001fff02027589 */ /* 0x000e6200000e0000 */
[----:B0-----:R-:W-:Y:S02]  /*0090*/  R2UR UR4, R3 ;  /* 0x00000000030472ca */ /* 0x001fe400000e0000 */
[----:B-1----:R-:W-:-:S11]  /*00a0*/  R2UR UR6, R2 ;  /* 0x00000000020672ca */ /* 0x002fd600000e0000 */
[----:B------:R-:W-:Y:S02]  /*00b0*/  USHF.R.S32.HI UR5, URZ, 0x1f, UR4 ;  /* 0x0000001f3f057899 */ /* 0x000fe40008011404 */
[----:B------:R-:W-:Y:S02]  /*00c0*/  ISETP.NE.OR P0, PT, RZ, UR4, !P0 ;  /* 0x00000004ff007c0c */ /* 0x000fe4000c705670 */
[----:B------:R-:W-:-:S04]  /*00d0*/  ULEA.HI UR5, UR5, UR4, URZ, 0x2 ;  /* 0x0000000405057291 */ /* 0x000fc8000f8f103f */
[----:B------:R-:W-:-:S04]  /*00e0*/  ULOP3.LUT UR5, UR5, 0xfffffffc, URZ, 0xc0, !UPT ;  /* 0xfffffffc05057892 */ /* 0x000fc8000f8ec03f */
[----:B------:R-:W-:-:S03]  /*00f0*/  UIADD3 UR8, UR4, -UR5, URZ ;  /* 0x8000000504087290 */ /* 0x000fc6000fffe03f */
[----:B------:R-:W-:Y:S09]  /*0100*/  @P0 BRA `(.L_x_1) ;  /* 0x0000000000200947 */ /* 0x000ff20003800000 */
[----:B------:R-:W-:Y:S02]  /*0110*/  ULDC.64 UR4, c[0x0][0x198] ;  /* 0x0000660000047ab9 */ /* 0x000fe40000000a00 */
[----:B------:R-:W-:Y:S02]  /*0120*/  UIADD3 UR10, UP0, UR4, 0xf0, URZ ;  /* 0x000000f0040a7890 */ /* 0x000fe4000ff1e03f */
[----:B------:R-:W-:Y:S02]  /*0130*/  UIADD3 UR4, UP1, UR4, 0x1f0, URZ ;  /* 0x000001f004047890 */ /* 0x000fe4000ff3e03f */
[----:B------:R-:W-:Y:S02]  /*0140*/  UIADD3.X UR11, URZ, UR5, URZ, UP0, !UPT ;  /* 0x000000053f0b7290 */ /* 0x000fe400087fe43f */
[----:B------:R-:W-:-:S07]  /*0150*/  UIADD3.X UR5, URZ, UR5, URZ, UP1, !UPT ;  /* 0x000000053f057290 */ /* 0x000fce0008ffe43f */
[----:B------:R0:W-:Y:S02]  /*0160*/  UTMACCTL.PF [UR10] ;  /* 0x000000000a0079b9 */ /* 0x0001e40008040000 */
[----:B------:R0:W-:Y:S02]  /*0170*/  UTMACCTL.PF [UR4] ;  /* 0x00000000040079b9 */ /* 0x0001e40008040000 */
[----:B0-----:R-:W-:Y:S01]  /*0180*/  NOP ;  /* 0x0000000000007918 */ /* 0x001fe20000000000 */
.L_x_1:
[----:B------:R-:W-:Y:S05]  /*0190*/  BSYNC B0 ;  /* 0x0000000000007941 */ /* 0x000fea0003800000 */
.L_x_0:
[----:B------:R-:W0:Y:S01]  /*01a0*/  SHFL.IDX PT, R3, R0, RZ, 0x1f ;  /* 0x00001fff00037589 */ /* 0x000e2200000e0000 */
[----:B------:R-:W-:Y:S01]  /*01b0*/  UISETP.NE.AND UP0, UPT, UR8, 0x3, UPT ;  /* 0x000000030800788c */ /* 0x000fe2000bf05270 */
[----:B------:R-:W-:Y:S01]  /*01c0*/  ISETP.NE.AND P2, PT, RZ, UR6, PT ;  /* 0x00000006ff007c0c */ /* 0x000fe2000bf45270 */
[----:B------:R-:W-:Y:S02]  /*01d0*/  UIADD3 UR10, UR6, -0x1, URZ ;  /* 0xffffffff060a7890 */ /* 0x000fe4000fffe03f */
[----:B------:R-:W-:Y:S02]  /*01e0*/  UISETP.EQ.OR UP0, UPT, UR8, URZ, !UP0 ;  /* 0x0000003f0800728c */ /* 0x000fe4000c702670 */
[----:B------:R-:W-:Y:S02]  /*01f0*/  UISETP.GE.U32.AND UP1, UPT, UR10, 0x2, UPT ;  /* 0x000000020a00788c */ /* 0x000fe4000bf26070 */
[----:B------:R-:W-:-:S04]  /*0200*/  UISETP.EQ.AND UP0, UPT, UR6, URZ, UP0 ;  /* 0x0000003f0600728c */ /* 0x000fc80008702270 */
[----:B------:R-:W-:-:S04]  /*0210*/  USEL UR13, URZ, 0x1, !UP0 ;  /* 0x000000013f0d7887 */ /* 0x000fc8000c000000 */
[----:B------:R-:W-:Y:S01]  /*0220*/  USEL UR13, UR13, 0x2, UP1 ;  /* 0x000000020d0d7887 */ /* 0x000fe20008800000 */
[----:B0-----:R-:W-:-:S13]  /*0230*/  ISETP.NE.AND P0, PT, R3, RZ, PT ;  /* 0x000000ff0300720c */ /* 0x001fda0003f05270 */
[----:B------:R-:W-:Y:S05]  /*0240*/  @P0 BRA `(.L_x_2) ;  /* 0x0000000000580947 */ /* 0x000fea0003800000 */
[----:B------:R-:W0:Y:S01]  /*0250*/  S2UR UR9, SR_CgaCtaId ;  /* 0x00000000000979c3 */ /* 0x000e220000008800 */
[----:B------:R-:W-:Y:S01]  /*0260*/  UMOV UR4, 0x400 ;  /* 0x0000040000047882 */ /* 0x000fe20000000000 */
[----:B------:R-:W-:Y:S01]  /*0270*/  UMOV UR5, 0x1 ;  /* 0x0000000100057882 */ /* 0x000fe20000000000 */
[----:B------:R-:W-:Y:S01]  /*0280*/  UMOV UR6, 0x10 ;  /* 0x0000001000067882 */ /* 0x000fe20000000000 */
[----:B------:R-:W-:Y:S01]  /*0290*/  ELECT P0, URZ, PT ;  /* 0x00000000003f782f */ /* 0x000fe20003800000 */
[----:B------:R-:W-:-:S04]  /*02a0*/  UIADD3 UR6, -UR6, 0x100000, URZ ;  /* 0x0010000006067890 */ /* 0x000fc8000fffe13f */
[----:B------:R-:W-:Y:S02]  /*02b0*/  USHF.L.U32 UR7, UR6, 0xb, URZ ;  /* 0x0000000b06077899 */ /* 0x000fe4000800063f */
[----:B------:R-:W-:Y:S02]  /*02c0*/  USHF.L.U32 UR6, UR6, 0x1, URZ ;  /* 0x0000000106067899 */ /* 0x000fe4000800063f */
[----:B0-----:R-:W-:Y:S02]  /*02d0*/  ULEA UR9, UR9, UR4, 0x18 ;  /* 0x0000000409097291 */ /* 0x001fe4000f8ec03f */
[----:B------:R-:W-:-:S04]  /*02e0*/  UIADD3 UR4, -UR5, 0x100000, URZ ;  /* 0x0010000005047890 */ /* 0x000fc8000fffe13f */
[----:B------:R-:W-:Y:S02]  /*02f0*/  USHF.L.U32 UR5, UR4, 0xb, URZ ;  /* 0x0000000b04057899 */ /* 0x000fe4000800063f */
[----:B------:R-:W-:Y:S01]  /*0300*/  USHF.L.U32 UR4, UR4, 0x1, URZ ;  /* 0x0000000104047899 */ /* 0x000fe2000800063f */
[----:B------:R-:W0:Y:S11]  /*0310*/  FENCE.VIEW.ASYNC.S ;  /* 0x00000000000073c6 */ /* 0x000e360000000000 */
[----:B0-----:R0:W1:Y:S01]  /*0320*/  SYNCS.EXCH.64 URZ, [UR9], UR4 ;  /* 0x00000004093f75b2 */ /* 0x0010620008000100 */
[----:B------:R0:W2:Y:S01]  /*0330*/  SYNCS.EXCH.64 URZ, [UR9+0x20], UR6 ;  /* 0x00002006093f75b2 */ /* 0x0000a20008000100 */
[----:B------:R0:W3:Y:S01]  /*0340*/  SYNCS.EXCH.64 URZ, [UR9+0x8], UR4 ;  /* 0x00000804093f75b2 */ /* 0x0000e20008000100 */
[----:B------:R0:W4:Y:S01]  /*0350*/  SYNCS.EXCH.64 URZ, [UR9+0x28], UR6 ;  /* 0x00002806093f75b2 */ /* 0x0001220008000100 */
[----:B------:R0:W0:Y:S01]  /*0360*/  SYNCS.EXCH.64 URZ, [UR9+0x10], UR4 ;  /* 0x00001004093f75b2 */ /* 0x0000220008000100 */
[----:B------:R0:W0:Y:S01]  /*0370*/  SYNCS.EXCH.64 URZ, [UR9+0x30], UR6 ;  /* 0x00003006093f75b2 */ /* 0x0000220008000100 */
[----:B------:R0:W0:Y:S01]  /*0380*/  SYNCS.EXCH.64 URZ, [UR9+0x18], UR4 ;  /* 0x00001804093f75b2 */ /* 0x0000220008000100 */
[----:B------:R0:W0:Y:S01]  /*0390*/  SYNCS.EXCH.64 URZ, [UR9+0x38], UR6 ;  /* 0x00003806093f75b2 */ /* 0x0000220008000100 */
[----:B------:R-:W-:Y:S01]  /*03a0*/  NOP ;  /* 0x0000000000007918 */ /* 0x000fe20000000000 */
.L_x_2:
[----:B------:R-:W-:Y:S01]  /*03b0*/  SHF.R.S32.HI R4, RZ, 0x1f, R5 ;  /* 0x0000001fff047819 */ /* 0x000fe20000011405 */
[----:B------:R-:W5:Y:S01]  /*03c0*/  SHFL.IDX PT, R0, R0, RZ, 0x1f ;  /* 0x00001fff00007589 */ /* 0x000f6200000e0000 */
[----:B------:R-:W-:Y:S01]  /*03d0*/  ELECT P0, URZ, PT ;  /* 0x00000000003f782f */ /* 0x000fe20003800000 */
[----:B0-----:R-:W0:Y:S01]  /*03e0*/  S2UR UR9, SR_CTAID.X ;  /* 0x00000000000979c3 */ /* 0x001e220000002500 */
[----:B------:R-:W-:Y:S01]  /*03f0*/  LEA.HI R4, R4, R5, RZ, 0x7 ;  /* 0x0000000504047211 */ /* 0x000fe200078f38ff */
[----:B------:R-:W1:Y:S01]  /*0400*/  S2R R2, SR_CTAID.Y ;  /* 0x0000000000027919 */ /* 0x000e620000002600 */
[----:B------:R-:W-:Y:S01]  /*0410*/  SHF.R.S32.HI R6, RZ, 0x1f, R3 ;  /* 0x0000001fff067819 */ /* 0x000fe20000011403 */
[----:B------:R-:W-:Y:S01]  /*0420*/  ULDC UR4, c[0x0][0x154] ;  /* 0x0000550000047ab9 */ /* 0x000fe20000000800 */
[----:B------:R-:W-:Y:S01]  /*0430*/  LOP3.LUT R4, R4, 0xffffff80, RZ, 0xc0, !PT ;  /* 0xffffff8004047812 */ /* 0x000fe200078ec0ff */
[----:B------:R-:W-:Y:S01]  /*0440*/  NOP ;  /* 0x0000000000007918 */ /* 0x000fe20000000000 */
[----:B------:R-:W-:Y:S01]  /*0450*/  LEA.HI R6, R6, R3, RZ, 0x2 ;  /* 0x0000000306067211 */ /* 0x000fe200078f10ff */
[----:B------:R-:W2:Y:S01]  /*0460*/  LDC R11, c[0x0][0x148] ;  /* 0x00005200ff0b7b82 */ /* 0x000ea20000000800 */
[----:B------:R-:W-:Y:S01]  /*0470*/  NOP ;  /* 0x0000000000007918 */ /* 0x000fe20000000000 */
[----:B------:R-:W-:Y:S01]  /*0480*/  IMAD.IADD R4, R5, 0x1, -R4 ;  /* 0x0000000105047824 */ /* 0x000fe200078e0a04 */
[----:B------:R-:W-:-:S04]  /*0490*/  LOP3.LUT R6, R6, 0x3ffffffc, RZ, 0xc0, !PT ;  /* 0x3ffffffc06067812 */ /* 0x000fc800078ec0ff */
[----:B------:R-:W-:Y:S01]  /*04a0*/  SHF.R.S32.HI R5, RZ, 0x1f, R4 ;  /* 0x0000001fff057819 */ /* 0x000fe20000011404 */
[----:B------:R-:W-:Y:S01]  /*04b0*/  IMAD.IADD R6, R3, 0x1, -R6 ;  /* 0x0000000103067824 */ /* 0x000fe200078e0a06 */
[----:B------:R-:W3:Y:S02]  /*04c0*/  LDC R8, c[0x0][0x144] ;  /* 0x00005100ff087b82 */ /* 0x000ee40000000800 */
[----:B------:R-:W-:Y:S02]  /*04d0*/  LEA.HI R5, R5, R4, RZ, 0x3 ;  /* 0x0000000405057211 */ /* 0x000fe400078f18ff */
[----:B-----5:R-:W-:Y:S02]  /*04e0*/  ISETP.NE.OR P0, PT, R0, RZ, !P0 ;  /* 0x000000ff0000720c */ /* 0x020fe40004705670 */
[--C-:B------:R-:W-:Y:S02]  /*04f0*/  SHF.R.S32.HI R0, RZ, 0x3, R5.reuse ;  /* 0x00000003ff007819 */ /* 0x100fe40000011405 */
[----:B------:R-:W-:-:S04]  /*0500*/  SHF.R.S32.HI R5, RZ, 0x1f, R5 ;  /* 0x0000001fff057819 */ /* 0x000fc80000011405 */
[----:B------:R-:W-:-:S04]  /*0510*/  LEA.HI R5, R5, R0, RZ, 0x2 ;  /* 0x0000000005057211 */ /* 0x000fc800078f10ff */
[----:B------:R-:W-:Y:S01]  /*0520*/  LOP3.LUT R5, R5, 0xfffffffc, RZ, 0xc0, !PT ;  /* 0xfffffffc05057812 */ /* 0x000fe200078ec0ff */
[----:B------:R-:W-:Y:S01]  /*0530*/  VOTEU.ALL UP0, P0 ;  /* 0x00000000003f7886 */ /* 0x000fe20000000000 */
[----:B-1----:R-:W-:Y:S01]  /*0540*/  I2FP.F32.U32 R7, R2 ;  /* 0x0000000200077245 */ /* 0x002fe20000201000 */
[----:B------:R-:W-:Y:S02]  /*0550*/  VOTEU.ALL UP1, P0 ;  /* 0x00000000003f7886 */ /* 0x000fe40000020000 */
[----:B------:R-:W-:Y:S01]  /*0560*/  IMAD.IADD R5, R0, 0x1, -R5 ;  /* 0x0000000100057824 */ /* 0x000fe200078e0a05 */
[----:B------:R-:W1:Y:S01]  /*0570*/  @!UP0 S2UR UR7, SR_CgaCtaId ;  /* 0x00000000000789c3 */ /* 0x000e620000008800 */
[----:B0-----:R-:W-:Y:S01]  /*0580*/  I2FP.F32.U32 R0, UR9 ;  /* 0x0000000900007c45 */ /* 0x001fe20008201000 */
[----:B------:R-:W-:Y:S01]  /*0590*/  FMUL R9, R7, UR4 ;  /* 0x0000000407097c20 */ /* 0x000fe20008400000 */
[----:B------:R-:W-:Y:S01]  /*05a0*/  IMAD R5, R6, 0x4, R5 ;  /* 0x0000000406057824 */ /* 0x000fe200078e0205 */
[----:B------:R-:W-:Y:S01]  /*05b0*/  ULDC UR4, c[0x0][0x150] ;  /* 0x0000540000047ab9 */ /* 0x000fe20000000800 */
[----:B------:R-:W-:Y:S01]  /*05c0*/  @!UP0 UMOV UR6, 0x400 ;  /* 0x0000040000068882 */ /* 0x000fe20000000000 */
[----:B------:R-:W-:Y:S01]  /*05d0*/  FMUL R7, R0, UR4 ;  /* 0x0000000400077c20 */ /* 0x000fe20008400000 */
[----:B------:R-:W-:Y:S01]  /*05e0*/  IMAD.SHL.U32 R0, R5, 0x4, RZ ;  /* 0x0000000405007824 */ /* 0x000fe200078e00ff */
[----:B------:R-:W0:Y:S01]  /*05f0*/  LDC R6, c[0x0][0x140] ;  /* 0x00005000ff067b82 */ /* 0x000e220000000800 */
[----:B------:R-:W5:Y:S01]  /*0600*/  F2I.U32.TRUNC.NTZ R9, R9 ;  /* 0x0000000900097305 */ /* 0x000f62000020f000 */
[----:B------:R-:W-:-:S02]  /*0610*/  UMOV UR4, 0x20 ;  /* 0x0000002000047882 */ /* 0x000fc40000000000 */
[----:B------:R-:W-:Y:S01]  /*0620*/  LOP3.LUT R10, R5, 0xc, R0, 0x78, !PT ;  /* 0x0000000c050a7812 */ /* 0x000fe200078e7800 */
[----:B------:R-:W-:-:S04]  /*0630*/  @!UP0 UIADD3 UR4, -UR4, 0x100000, URZ ;  /* 0x0010000004048890 */ /* 0x000fc8000fffe13f */
[----:B------:R-:W-:Y:S02]  /*0640*/  @!UP0 USHF.L.U32 UR5, UR4, 0xb, URZ ;  /* 0x0000000b04058899 */ /* 0x000fe4000800063f */
[----:B------:R-:W-:Y:S01]  /*0650*/  @!UP0 USHF.L.U32 UR4, UR4, 0x1, URZ ;  /* 0x0000000104048899 */ /* 0x000fe2000800063f */
[----:B------:R-:W4:Y:S01]  /*0660*/  F2I.U32.TRUNC.NTZ R7, R7 ;  /* 0x0000000700077305 */ /* 0x000f22000020f000 */
[----:B------:R0:W-:Y:S01]  /*0670*/  STL [R1+0x70], R10 ;  /* 0x0000700a01007387 */ /* 0x0001e20000100800 */
[----:B-----5:R-:W-:Y:S01]  /*0680*/  IMAD.MOV R12, RZ, RZ, -R9 ;  /* 0x000000ffff0c7224 */ /* 0x020fe200078e0a09 */
[----:B-1----:R-:W-:Y:S01]  /*0690*/  @!UP0 ULEA UR6, UR7, UR6, 0x18 ;  /* 0x0000000607068291 */ /* 0x002fe2000f8ec03f */
[----:B------:R-:W-:Y:S02]  /*06a0*/  VOTEU.ALL UP0, P0 ;  /* 0x00000000003f7886 */ /* 0x000fe40000000000 */
[----:B--2---:R-:W-:Y:S01]  /*06b0*/  IMAD R5, R11, R12, R2 ;  /* 0x0000000c0b057224 */ /* 0x004fe200078e0202 */
[----:B------:R-:W-:-:S02]  /*06c0*/  LOP3.LUT P0, RZ, R4, 0x7, RZ, 0xc0, !PT ;  /* 0x0000000704ff7812 */ /* 0x000fc4000780c0ff */
[----:B0-----:R-:W-:Y:S01]  /*06d0*/  ISETP.EQ.U32.AND P3, PT, R6, 0x1, PT ;  /* 0x000000010600780c */ /* 0x001fe20003f62070 */
[----:B----4-:R-:W-:Y:S01]  /*06e0*/  IMAD.MOV R7, RZ, RZ, -R7 ;  /* 0x000000ffff077224 */ /* 0x010fe200078e0a07 */
[----:B------:R-:W-:Y:S02]  /*06f0*/  ISETP.NE.AND P1, PT, R5, R10, PT ;  /* 0x0000000a0500720c */ /* 0x000fe40003f25270 */
[----:B------:R-:W-:Y:S01]  /*0700*/  ISETP.LT.U32.AND P0, PT, R10, 0x8, !P0 ;  /* 0x000000080a00780c */ /* 0x000fe20004701070 */
[----:B---3--:R-:W-:Y:S01]  /*0710*/  IMAD R0, R8, R7, UR9 ;  /* 0x0000000908007e24 */ /* 0x008fe2000f8e0207 */
[----:B------:R-:W0:Y:S02]  /*0720*/  FENCE.VIEW.ASYNC.S ;  /* 0x00000000000073c6 */ /* 0x000e240000000000 */
[----:B0-----:R0:W1:Y:S02]  /*0730*/  @!UP0 SYNCS.EXCH.64 URZ, [UR6+0x50], UR4 ;  /* 0x00005004063f85b2 */ /* 0x0010640008000100 */
[----:B------:R-:W-:-:S04]  /*0740*/  ISETP.EQ.OR P1, PT, R0, RZ, !P1 ;  /* 0x000000ff0000720c */ /* 0x000fc80004f22670 */
[----:B------:R-:W-:Y:S01]  /*0750*/  PLOP3.LUT P0, PT, P0, P1, PT, 0x80, 0x0 ;  /* 0x000000000000781c */ /* 0x000fe20000703070 */
[----:B------:R0:W2:Y:S01]  /*0760*/  @!UP1 SYNCS.EXCH.64 URZ, [UR6+0x58], UR4 ;  /* 0x00005804063f95b2 */ /* 0x0000a20008000100 */
[----:B------:R-:W-:Y:S01]  /*0770*/  NOP ;  /* 0x0000000000007918 */ /* 0x000fe20000000000 */
[----:B------:R-:W-:Y:S10]  /*0780*/  @!P3 BRA `(.L_x_3) ;  /* 0x000000000008b947 */ /* 0x000ff40003800000 */
[----:B-12---:R-:W-:Y:S01]  /*0790*/  UCGABAR_ARV ;  /* 0x00000000000079c7 */ /* 0x006fe20008000000 */
[----:B------:R-:W-:Y:S05]  /*07a0*/  BRA `(.L_x_4) ;  /* 0x0000000000047947 */ /* 0x000fea0003800000 */
.L_x_3:
[----:B-12---:R-:W-:Y:S01]  /*07b0*/  NOP ;  /* 0x0000000000007918 */ /* 0x006fe20000000000 */
.L_x_4:
[----:B------:R-:W1:Y:S01]  /*07c0*/  LDC R3, c[0x0][0x65c] ;  /* 0x00019700ff037b82 */ /* 0x000e620000000800 */
[----:B------:R-:W-:Y:S02]  /*07d0*/  IMAD.U32 R4, RZ, RZ, UR9 ;  /* 0x00000009ff047e24 */ /* 0x000fe4000f8e00ff */
[----:B------:R-:W-:Y:S01]  /*07e0*/  IMAD.MOV.U32 R5, RZ, RZ, RZ ;  /* 0x000000ffff057224 */ /* 0x000fe200078e00ff */
[----:B-1----:R-:W-:-:S13]  /*07f0*/  ISETP.NE.AND P4, PT, R3, 0x1, PT ;  /* 0x000000010300780c */ /* 0x002fda0003f85270 */
[----:B------:R-:W1:Y:S01]  /*0800*/  @P4 LDC R7, c[0x0][0x10] ;  /* 0x00000400ff074b82 */ /* 0x000e620000000800 */
[----:B------:R-:W-:Y:S02]  /*0810*/  @P4 IMAD.MOV.U32 R3, RZ, RZ, RZ ;  /* 0x000000ffff034224 */ /* 0x000fe400078e00ff */
[----:B------:R-:W-:-:S05]  /*0820*/  @P4 IMAD.MOV.U32 R13, RZ, RZ, RZ ;  /* 0x000000ffff0d4224 */ /* 0x000fca00078e00ff */
[----:B------:R-:W2:Y:S01]  /*0830*/  @!P4 LDC R9, c[0x0][0xc] ;  /* 0x00000300ff09cb82 */ /* 0x000ea20000000800 */
[----:B-1----:R-:W-:-:S04]  /*0840*/  @P4 IMAD.WIDE.U32 R6, R7, UR9, R2 ;  /* 0x0000000907064c25 */ /* 0x002fc8000f8e0002 */
[----:B------:R-:W-:Y:S02]  /*0850*/  @P4 IMAD.MOV.U32 R19, RZ, RZ, R6 ;  /* 0x000000ffff134224 */ /* 0x000fe400078e0006 */
[----:B------:R-:W-:Y:S02]  /*0860*/  @P4 IMAD.IADD R23, R7, 0x1, R13 ;  /* 0x0000000107174824 */ /* 0x000fe400078e020d */
[----:B--2---:R-:W-:-:S04]  /*0870*/  @!P4 IMAD.WIDE.U32 R4, R2, R9, R4 ;  /* 0x000000090204c225 */ /* 0x004fc800078e0004 */
[----:B------:R-:W-:Y:S02]  /*0880*/  @!P4 IMAD.MOV.U32 R19, RZ, RZ, R4 ;  /* 0x000000ffff13c224 */ /* 0x000fe400078e0004 */
[----:B------:R-:W-:-:S03]  /*0890*/  @!P4 IMAD.MOV.U32 R23, RZ, RZ, R5 ;  /* 0x000000ffff17c224 */ /* 0x000fc600078e0005 */
[----:B------:R1:W-:Y:S04]  /*08a0*/  STL [R1+0x78], R19 ;  /* 0x0000781301007387 */ /* 0x0003e80000100800 */
[----:B------:R1:W-:Y:S01]  /*08b0*/  STL [R1+0x74], R23 ;  /* 0x0000741701007387 */ /* 0x0003e20000100800 */
[----:B------:R-:W-:Y:S05]  /*08c0*/  @!P3 BRA `(.L_x_5) ;  /* 0x00000000000cb947 */ /* 0x000fea0003800000 */
[----:B------:R-:W-:Y:S01]  /*08d0*/  UCGABAR_WAIT ;  /* 0x0000000000007dc7 */ /* 0x000fe20008000000 */
[----:B------:R-:W-:Y:S01]  /*08e0*/  CCTL.IVALL ;  /* 0x00000000ff00798f */ /* 0x000fe20002000000 */
[----:B------:R-:W-:Y:S05]  /*08f0*/  BRA `(.L_x_6) ;  /* 0x0000000000047947 */ /* 0x000fea0003800000 */
.L_x_5:
[----:B------:R-:W-:Y:S06]  /*0900*/  BAR.SYNC.DEFER_BLOCKING 0x0 ;  /* 0x0000000000007b1d */ /* 0x000fec0000010000 */
.L_x_6:
[----:B------:R-:W-:Y:S05]  /*0910*/  @!P2 BRA `(.L_x_7) ;  /* 0x000000e40078a947 */ /* 0x000fea0003800000 */
[----:B------:R-:W-:-:S06]  /*0920*/  UISETP.GT.U32.AND UP0, UPT, UR10, 0x1, UPT ;  /* 0x000000010a00788c */ /* 0x000fcc000bf04070 */
[----:B------:R-:W-:-:S13]  /*0930*/  PLOP3.LUT P1, PT, PT, PT, UP0, 0x80, 0x0 ;  /* 0x000000000000781c */ /* 0x000fda0003f2f008 */
[----:B0-----:R-:W-:Y:S05]  /*0940*/  @P1 EXIT ;  /* 0x000000000000194d */ /* 0x001fea0003800000 */
[----:B------:R-:W-:Y:S01]  /*0950*/  IMAD.MOV.U32 R6, RZ, RZ, -0x1 ;  /* 0xffffffffff067424 */ /* 0x000fe200078e00ff */
[----:B------:R-:W-:Y:S01]  /*0960*/  ULDC.64 UR4, c[0x0][0x650] ;  /* 0x0001940000047ab9 */ /* 0x000fe20000000a00 */
[----:B------:R-:W-:Y:S01]  /*0970*/  IMAD.MOV.U32 R5, RZ, RZ, -0x1 ;  /* 0xffffffffff057424 */ /* 0x000fe200078e00ff */
[----:B------:R-:W-:Y:S01]  /*0980*/  ISETP.GE.U32.AND P1, PT, R19, UR4, PT ;  /* 0x0000000413007c0c */ /* 0x000fe2000bf26070 */
[----:B------:R-:W-:Y:S01]  /*0990*/  UMOV UR12, 0xffffffff ;  /* 0xffffffff000c7882 */ /* 0x000fe20000000000 */
[----:B------:R0:W-:Y:S01]  /*09a0*/  STL [R1+0x80], R6 ;  /* 0x0000800601007387 */ /* 0x0001e20000100800 */
[----:B------:R-:W-:Y:S02]  /*09b0*/  PRMT R4, RZ, 0x7610, R4 ;  /* 0x00007610ff047816 */ /* 0x000fe40000000004 */
[----:B------:R-:W-:Y:S01]  /*09c0*/  ISETP.GE.U32.AND.EX P1, PT, R23, UR5, PT, P1 ;  /* 0x0000000517007c0c */ /* 0x000fe2000bf26110 */
[----:B------:R0:W-:-:S12]  /*09d0*/  STL [R1+0x7c], R5 ;  /* 0x00007c0501007387 */ /* 0x0001d80000100800 */
[----:B0-----:R-:W-:Y:S05]  /*09e0*/  @P1 BRA `(.L_x_8) ;  /* 0x0000000400381947 */ /* 0x001fea0003800000 */
[----:B------:R-:W0:Y:S01]  /*09f0*/  LDC.64 R14, c[0x0][0x628] ;  /* 0x00018a00ff0e7b82 */ /* 0x000e220000000a00 */
[----:B------:R-:W-:Y:S02]  /*0a00*/  IMAD.MOV.U32 R4, RZ, RZ, R19 ;  /* 0x000000ffff047224 */ /* 0x000fe400078e0013 */
[----:B------:R-:W-:-:S05]  /*0a10*/  IMAD.MOV.U32 R5, RZ, RZ, R23 ;  /* 0x000000ffff057224 */ /* 0x000fca00078e0017 */
[----:B------:R-:W2:Y:S08]  /*0a20*/  LDC R10, c[0x0][0x630] ;  /* 0x00018c00ff0a7b82 */ /* 0x000eb00000000800 */
[----:B------:R-:W3:Y:S01]  /*0a30*/  LDC.64 R16, c[0x0][0x620] ;  /* 0x00018800ff107b82 */ /* 0x000ee20000000a00 */
[----:B0-----:R-:W-:-:S04]  /*0a40*/  ISETP.NE.U32.AND P1, PT, R14, RZ, PT ;  /* 0x000000ff0e00720c */ /* 0x001fc80003f25070 */
[----:B------:R-:W-:-:S13]  /*0a50*/  ISETP.NE.AND.EX P1, PT, R15, RZ, PT, P1 ;  /* 0x000000ff0f00720c */ /* 0x000fda0003f25310 */
[----:B--23--:R-:W-:Y:S05]  /*0a60*/  @!P1 BRA `(.L_x_9) ;  /* 0x0000000000289947 */ /* 0x00cfea0003800000 */
[----:B------:R-:W0:Y:S02]  /*0a70*/  LDC R9, c[0x0][0x634] ;  /* 0x00018d00ff097b82 */ /* 0x000e240000000800 */
[----:B0-----:R-:W-:-:S05]  /*0a80*/  IADD3 R9, P1, R19, R9, RZ ;  /* 0x0000000913097210 */ /* 0x001fca0007f3e0ff */
[----:B------:R-:W-:-:S04]  /*0a90*/  IMAD.X R13, RZ, RZ, R23, P1 ;  /* 0x000000ffff0d7224 */ /* 0x000fc800008e0617 */
[----:B------:R-:W-:-:S04]  /*0aa0*/  IMAD.WIDE.U32 R4, R13, R14, RZ ;  /* 0x0000000e0d047225 */ /* 0x000fc800078e00ff */
[----:B------:R-:W-:-:S04]  /*0ab0*/  IMAD.WIDE.U32 R6, P1, R9, R15, R4 ;  /* 0x0000000f09067225 */ /* 0x000fc80007820004 */
[----:B------:R-:W-:-:S04]  /*0ac0*/  IMAD.WIDE.U32 R4, R9, R14, RZ ;  /* 0x0000000e09047225 */ /* 0x000fc800078e00ff */
[----:B------:R-:W-:Y:S01]  /*0ad0*/  IMAD.X R9, RZ, RZ, RZ, P1 ;  /* 0x000000ffff097224 */ /* 0x000fe200008e06ff */
[----:B------:R-:W-:Y:S01]  /*0ae0*/  IADD3 RZ, P1, R5, R6, RZ ;  /* 0x0000000605ff7210 */ /* 0x000fe20007f3e0ff */
[----:B------:R-:W-:-:S04]  /*0af0*/  IMAD.MOV.U32 R8, RZ, RZ, R7 ;  /* 0x000000ffff087224 */ /* 0x000fc800078e0007 */
[----:B------:R-:W-:-:S08]  /*0b00*/  IMAD.WIDE.U32.X R4, R13, R15, R8, P1 ;  /* 0x0000000f0d047225 */ /* 0x000fd000008e0408 */
.L_x_9:
[----:B------:R-:W0:Y:S01]  /*0b10*/  LDC.64 R20, c[0x0][0x640] ;  /* 0x00019000ff147b82 */ /* 0x000e220000000a00 */
[-C--:B------:R-:W-:Y:S01]  /*0b20*/  SHF.R.U64 R22, R4, R10.reuse, R5 ;  /* 0x0000000a04167219 */ /* 0x080fe20000001205 */
[----:B------:R-:W-:Y:S01]  /*0b30*/  IMAD.MOV.U32 R4, RZ, RZ, R19 ;  /* 0x000000ffff047224 */ /* 0x000fe200078e0013 */
[----:B------:R-:W-:Y:S01]  /*0b40*/  SHF.R.U32.HI R3, RZ, R10, R5 ;  /* 0x0000000aff037219 */ /* 0x000fe20000011605 */
[----:B------:R-:W-:Y:S01]  /*0b50*/  IMAD.MOV.U32 R5, RZ, RZ, R23 ;  /* 0x000000ffff057224 */ /* 0x000fe200078e0017 */
[----:B------:R-:W-:Y:S01]  /*0b60*/  IADD3 R7, P1, RZ, -R22, RZ ;  /* 0x80000016ff077210 */ /* 0x000fe20007f3e0ff */
[----:B-1----:R-:W-:Y:S02]  /*0b70*/  IMAD R23, R11, R12, R2 ;  /* 0x0000000c0b177224 */ /* 0x002fe400078e0202 */
[----:B------:R-:W1:Y:S01]  /*0b80*/  LDC R8, c[0x0][0x618] ;  /* 0x00018600ff087b82 */ /* 0x000e620000000800 */
[----:B------:R-:W-:Y:S02]  /*0b90*/  IMAD.MOV.U32 R11, RZ, RZ, 0x1 ;  /* 0x00000001ff0b7424 */ /* 0x000fe400078e00ff */
[----:B------:R-:W-:-:S02]  /*0ba0*/  IMAD.X R3, RZ, RZ, ~R3, P1 ;  /* 0x000000ffff037224 */ /* 0x000fc400008e0e03 */
[----:B------:R-:W-:-:S03]  /*0bb0*/  IMAD.WIDE.U32 R4, R7, R16, R4 ;  /* 0x0000001007047225 */ /* 0x000fc600078e0004 */
[----:B------:R-:W2:Y:S01]  /*0bc0*/  LDC R14, c[0x0][0x608] ;  /* 0x00018200ff0e7b82 */ /* 0x000ea20000000800 */
[----:B------:R-:W-:-:S04]  /*0bd0*/  IMAD R6, R3, R16, RZ ;  /* 0x0000001003067224 */ /* 0x000fc800078e02ff */
[----:B------:R-:W-:-:S03]  /*0be0*/  IMAD R3, R7, R17, R6 ;  /* 0x0000001107037224 */ /* 0x000fc600078e0206 */
[----:B------:R-:W3:Y:S01]  /*0bf0*/  LDC R18, c[0x0][0x658] ;  /* 0x00019600ff127b82 */ /* 0x000ee20000000800 */
[----:B------:R-:W-:Y:S01]  /*0c00*/  IMAD.IADD R3, R5, 0x1, R3 ;  /* 0x0000000105037824 */ /* 0x000fe200078e0203 */
[----:B0-----:R-:W-:Y:S01]  /*0c10*/  ISETP.NE.U32.AND P1, PT, R20, RZ, PT ;  /* 0x000000ff1400720c */ /* 0x001fe20003f25070 */
[----:B------:R-:W-:-:S03]  /*0c20*/  IMAD.MOV.U32 R5, RZ, RZ, -0x1 ;  /* 0xffffffffff057424 */ /* 0x000fc600078e00ff */
[----:B------:R-:W-:Y:S02]  /*0c30*/  ISETP.NE.AND.EX P1, PT, R21, RZ, PT, P1 ;  /* 0x000000ff1500720c */ /* 0x000fe40003f25310 */
[----:B------:R-:W0:Y:S01]  /*0c40*/  LDC R13, c[0x0][0x600] ;  /* 0x00018000ff0d7b82 */ /* 0x000e220000000800 */
[-CC-:B-1----:R-:W-:Y:S02]  /*0c50*/  SHF.R.U64 R10, R4, R8.reuse, R3.reuse ;  /* 0x00000008040a7219 */ /* 0x182fe40000001203 */
[----:B------:R-:W-:-:S05]  /*0c60*/  SHF.R.U32.HI R3, RZ, R8, R3 ;  /* 0x00000008ff037219 */ /* 0x000fca0000011603 */
[----:B------:R-:W1:Y:S01]  /*0c70*/  LDC R15, c[0x0][0x648] ;  /* 0x00019200ff0f7b82 */ /* 0x000e620000000800 */
[-CC-:B--2---:R-:W-:Y:S02]  /*0c80*/  SHF.R.U64 R19, R10, R14.reuse, R3.reuse ;  /* 0x0000000e0a137219 */ /* 0x184fe40000001203 */
[----:B------:R-:W-:-:S05]  /*0c90*/  SHF.R.U32.HI R3, RZ, R14, R3 ;  /* 0x0000000eff037219 */ /* 0x000fca0000011603 */
[----:B------:R-:W2:Y:S01]  /*0ca0*/  LDC R17, c[0x0][0x638] ;  /* 0x00018e00ff117b82 */ /* 0x000ea20000000800 */
[-C--:B---3--:R-:W-:Y:S02]  /*0cb0*/  SHF.L.U32 R2, R5, R18.reuse, RZ ;  /* 0x0000001205027219 */ /* 0x088fe400000006ff */
[--C-:B------:R-:W-:Y:S02]  /*0cc0*/  SHF.R.U64 R12, R19, R18, R3.reuse ;  /* 0x00000012130c7219 */ /* 0x100fe40000001203 */
[----:B------:R-:W-:Y:S02]  /*0cd0*/  LOP3.LUT R8, RZ, R2, RZ, 0x33, !PT ;  /* 0x00000002ff087212 */ /* 0x000fe400078e33ff */
[----:B------:R-:W-:Y:S01]  /*0ce0*/  SHF.R.U32.HI R3, RZ, R18, R3 ;  /* 0x00000012ff037219 */ /* 0x000fe20000011603 */
[----:B------:R-:W3:Y:S01]  /*0cf0*/  LDC R16, c[0x0][0x610] ;  /* 0x00018400ff107b82 */ /* 0x000ee20000000800 */
[----:B------:R-:W-:Y:S01]  /*0d00*/  IMAD.MOV.U32 R2, RZ, RZ, R12 ;  /* 0x000000ffff027224 */ /* 0x000fe200078e000c */
[----:B------:R-:W-:Y:S06]  /*0d10*/  @!P1 BRA `(.L_x_10) ;  /* 0x0000000000289947 */ /* 0x000fec0003800000 */
[----:B------:R-:W4:Y:S02]  /*0d20*/  LDC R7, c[0x0][0x64c] ;  /* 0x00019300ff077b82 */ /* 0x000f240000000800 */
[----:B----4-:R-:W-:-:S05]  /*0d30*/  IADD3 R7, P1, R12, R7, RZ ;  /* 0x000000070c077210 */ /* 0x010fca0007f3e0ff */
        /* <DEDUP_REMOVED lines=8> */
.L_x_10:
[----:B-1----:R-:W-:Y:S01]  /*0dc0*/  SHF.R.U64 R4, R2, R15, R3 ;  /* 0x0000000f02047219 */ /* 0x002fe20000001203 */
[----:B0-----:R-:W-:Y:S01]  /*0dd0*/  VIADD R5, R13, 0xffffffff ;  /* 0xffffffff0d057836 */ /* 0x001fe20000000000 */
[----:B------:R-:W-:Y:S02]  /*0de0*/  SHF.L.U32 R2, R11, R18, RZ ;  /* 0x000000120b027219 */ /* 0x000fe400000006ff */
[----:B------:R-:W-:Y:S01]  /*0df0*/  LOP3.LUT R3, R19, R8, RZ, 0xc0, !PT ;  /* 0x0000000813037212 */ /* 0x000fe200078ec0ff */
[----:B------:R-:W-:Y:S01]  /*0e00*/  IMAD.MOV R6, RZ, RZ, -R4 ;  /* 0x000000ffff067224 */ /* 0x000fe200078e0a04 */
[----:B------:R-:W-:Y:S02]  /*0e10*/  SEL R0, R0, R23, !P4 ;  /* 0x0000001700007207 */ /* 0x000fe40006000000 */
[----:B------:R-:W-:Y:S01]  /*0e20*/  LOP3.LUT R5, R10, R5, RZ, 0xc0, !PT ;  /* 0x000000050a057212 */ /* 0x000fe200078ec0ff */
[----:B------:R-:W-:Y:S01]  /*0e30*/  IMAD R3, R2, R4, R3 ;  /* 0x0000000402037224 */ /* 0x000fe200078e0203 */
[----:B------:R-:W-:Y:S01]  /*0e40*/  R2UR UR12, R22 ;  /* 0x00000000160c72ca */ /* 0x000fe200000e0000 */
[----:B--2---:R-:W-:-:S02]  /*0e50*/  IMAD R2, R6, R17, R12 ;  /* 0x0000001106027224 */ /* 0x004fc400078e020c */
[----:B---3--:R-:W-:Y:S02]  /*0e60*/  IMAD R0, R3, R16, R0 ;  /* 0x0000001003007224 */ /* 0x008fe400078e0200 */
[----:B------:R-:W-:Y:S02]  /*0e70*/  IMAD R3, R2, R13, R5 ;  /* 0x0000000d02037224 */ /* 0x000fe400078e0205 */
[----:B------:R-:W-:-:S03]  /*0e80*/  IMAD.MOV.U32 R4, RZ, RZ, 0x1 ;  /* 0x00000001ff047424 */ /* 0x000fc600078e00ff */
[----:B------:R-:W-:Y:S02]  /*0e90*/  SEL R2, R3, R0, !P4 ;  /* 0x0000000003027207 */ /* 0x000fe40006000000 */
[----:B------:R-:W-:-:S03]  /*0ea0*/  SEL R0, R0, R3, !P4 ;  /* 0x0000000300007207 */ /* 0x000fc60006000000 */
[----:B------:R0:W-:Y:S04]  /*0eb0*/  STL [R1+0x7c], R2 ;  /* 0x00007c0201007387 */ /* 0x0001e80000100800 */
[----:B------:R0:W-:Y:S02]  /*0ec0*/  STL [R1+0x80], R0 ;  /* 0x0000800001007387 */ /* 0x0001e40000100800 */
.L_x_8:
[----:B------:R-:W-:-:S08]  /*0ed0*/  NOP ;  /* 0x0000000000007918 */ /* 0x000fd00000000000 */
[----:B------:R-:W2:Y:S02]  /*0ee0*/  USETMAXREG.TRY_ALLOC.CTAPOOL UP0, 0xe8 ;  /* 0x000000e8000079c8 */ /* 0x000ea40008000600 */
[----:B--2---:R-:W-:-:S13]  /*0ef0*/  PLOP3.LUT P1, PT, PT, PT, UP0, 0x80, 0x0 ;  /* 0x000000000000781c */ /* 0x004fda0003f2f008 */
[----:B------:R-:W-:Y:S05]  /*0f00*/  @!P1 BRA `(.L_x_8) ;  /* 0xfffffffc00f09947 */ /* 0x000fea000383ffff */
[----:B------:R-:W-:Y:S01]  /*0f10*/  ULDC.64 UR4, c[0x0][0x598] ;  /* 0x0001660000047ab9 */ /* 0x000fe20000000a00 */
[----:B------:R-:W-:Y:S01]  /*0f20*/  ULDC.64 UR14, c[0x0][0x208] ;  /* 0x00008200000e7ab9 */ /* 0x000fe20000000a00 */
[----:B------:R-:W-:-:S04]  /*0f30*/  ISETP.NE.U32.AND P1, PT, RZ, UR4, PT ;  /* 0x00000004ff007c0c */ /* 0x000fc8000bf25070 */
[----:B------:R-:W-:-:S13]  /*0f40*/  ISETP.NE.AND.EX P1, PT, RZ, UR5, PT, P1 ;  /* 0x00000005ff007c0c */ /* 0x000fda000bf25310 */
[----:B------:R-:W-:Y:S05]  /*0f50*/  @!P1 BRA `(.L_x_11) ;  /* 0x0000000000209947 */ /* 0x000fea0003800000 */
[----:B0-----:R-:W0:Y:S02]  /*0f60*/  LDC.64 R2, c[0x0][0x598] ;  /* 0x00016600ff027b82 */ /* 0x001e240000000a00 */
[----:B0-----:R-:W2:Y:S02]  /*0f70*/  LDG.E.64 R2, desc[UR14][R2.64] ;  /* 0x0000000e02027981 */ /* 0x001ea4000c1e1b00 */
[----:B--2---:R-:W-:-:S04]  /*0f80*/  ISETP.NE.U32.AND P1, PT, R2, RZ, PT ;  /* 0x000000ff0200720c */ /* 0x004fc80003f25070 */
[----:B------:R-:W-:-:S13]  /*0f90*/  ISETP.NE.AND.EX P1, PT, R3, RZ, PT, P1 ;  /* 0x000000ff0300720c */ /* 0x000fda0003f25310 */
[----:B------:R-:W-:Y:S05]  /*0fa0*/  @!P1 BRA `(.L_x_11) ;  /* 0x00000000000c9947 */ /* 0x000fea0003800000 */
[----:B------:R-:W2:Y:S02]  /*0fb0*/  LD.E R2, desc[UR14][R2.64] ;  /* 0x0000000e02027980 */ /* 0x000ea4000c101900 */
[----:B--2---:R-:W-:Y:S01]  /*0fc0*/  R2UR UR20, R2 ;  /* 0x00000000021472ca */ /* 0x004fe200000e0000 */
[----:B------:R-:W-:-:S14]  /*0fd0*/  BRA `(.L_x_12) ;  /* 0x0000000000247947 */ /* 0x000fdc0003800000 */
.L_x_11:
[----:B------:R-:W-:Y:S02]  /*0fe0*/  ULDC.64 UR4, c[0x0][0x588] ;  /* 0x0001620000047ab9 */ /* 0x000fe40000000a00 */
[----:B------:R-:W-:-:S04]  /*0ff0*/  ISETP.NE.U32.AND P1, PT, RZ, UR4, PT ;  /* 0x00000004ff007c0c */ /* 0x000fc8000bf25070 */
[----:B------:R-:W-:-:S13]  /*1000*/  ISETP.NE.AND.EX P1, PT, RZ, UR5, PT, P1 ;  /* 0x00000005ff007c0c */ /* 0x000fda000bf25310 */
[----:B------:R-:W-:Y:S05]  /*1010*/  @!P1 BRA `(.L_x_13) ;  /* 0x0000000000109947 */ /* 0x000fea0003800000 */
[----:B0-----:R-:W0:Y:S02]  /*1020*/  LDC.64 R2, c[0x0][0x588] ;  /* 0x00016200ff027b82 */ /* 0x001e240000000a00 */
[----:B0-----:R-:W2:Y:S02]  /*1030*/  LDG.E R2, desc[UR14][R2.64] ;  /* 0x0000000e02027981 */ /* 0x001ea4000c1e1900 */
[----:B--2---:R-:W-:Y:S01]  /*1040*/  R2UR UR20, R2 ;  /* 0x00000000021472ca */ /* 0x004fe200000e0000 */
[----:B------:R-:W-:-:S14]  /*1050*/  BRA `(.L_x_12) ;  /* 0x0000000000047947 */ /* 0x000fdc0003800000 */
.L_x_13:
[----:B------:R-:W-:-:S05]  /*1060*/  ULDC UR20, c[0x0][0x580] ;  /* 0x0001600000147ab9 */ /* 0x000fca0000000800 */
.L_x_12:
[----:B------:R-:W-:Y:S02]  /*1070*/  ULDC.64 UR4, c[0x0][0x5a0] ;  /* 0x0001680000047ab9 */ /* 0x000fe40000000a00 */
        /* <DEDUP_REMOVED lines=11> */
.L_x_14:
        /* <DEDUP_REMOVED lines=8> */
.L_x_16:
[----:B------:R-:W-:-:S05]  /*11b0*/  ULDC UR21, c[0x0][0x584] ;  /* 0x0001610000157ab9 */ /* 0x000fca0000000800 */
.L_x_15:
[----:B------:R-:W-:-:S13]  /*11c0*/  LOP3.LUT P1, RZ, R4, 0xff, RZ, 0xc0, !PT ;  /* 0x000000ff04ff7812 */ /* 0x000fda000782c0ff */
[----:B------:R-:W-:Y:S05]  /*11d0*/  @!P1 EXIT ;  /* 0x000000000000994d */ /* 0x000fea0003800000 */
[----:B------:R-:W-:Y:S01]  /*11e0*/  ULDC UR4, c[0x0][0x28c] ;  /* 0x0000a30000047ab9 */ /* 0x000fe20000000800 */
[----:B------:R-:W-:Y:S02]  /*11f0*/  ULOP3.LUT UR22, UR13, 0x1, URZ, 0xfc, !UPT ;  /* 0x000000010d167892 */ /* 0x000fe4000f8efc3f */
[----:B------:R-:W-:-:S04]  /*1200*/  UIADD3 UR4, UR4, 0x7f, URZ ;  /* 0x0000007f04047890 */ /* 0x000fc8000fffe03f */
[----:B------:R-:W-:-:S04]  /*1210*/  USHF.R.S32.HI UR5, URZ, 0x1f, UR4 ;  /* 0x0000001f3f057899 */ /* 0x000fc80008011404 */
[----:B------:R-:W-:-:S03]  /*1220*/  ULEA.HI UR5, UR5, UR4, URZ, 0x7 ;  /* 0x0000000405057291 */ /* 0x000fc6000f8f383f */
[----:B------:R-:W-:Y:S01]  /*1230*/  UMOV UR4, URZ ;  /* 0x0000003f00047c82 */ /* 0x000fe20008000000 */
[----:B------:R-:W-:-:S03]  /*1240*/  USHF.R.S32.HI UR9, URZ, 0x7, UR5 ;  /* 0x000000073f097899 */ /* 0x000fc60008011405 */
[----:B------:R-:W-:-:S09]  /*1250*/  UMOV UR5, URZ ;  /* 0x0000003f00057c82 */ /* 0x000fd20008000000 */
.L_x_297:
[----:B0-----:R-:W0:Y:S01]  /*1260*/  S2R R0, SR_TID.X ;  /* 0x0000000000007919 */ /* 0x001e220000002100 */
[----:B------:R-:W2:Y:S01]  /*1270*/  S2UR UR18, SR_CgaCtaId ;  /* 0x00000000001279c3 */ /* 0x000ea20000008800 */
[----:B------:R-:W-:Y:S01]  /*1280*/  UMOV UR17, 0x400 ;  /* 0x0000040000117882 */ /* 0x000fe20000000000 */
[----:B------:R-:W-:Y:S01]  /*1290*/  UMOV UR6, URZ ;  /* 0x0000003f00067c82 */ /* 0x000fe20008000000 */
[----:B------:R-:W-:Y:S01]  /*12a0*/  STL [R1+0x6c], RZ ;  /* 0x00006cff01007387 */ /* 0x000fe20000100800 */
[----:B------:R-:W-:Y:S01]  /*12b0*/  UMOV UR7, URZ ;  /* 0x0000003f00077c82 */ /* 0x000fe20008000000 */
[----:B------:R-:W-:Y:S01]  /*12c0*/  UMOV UR8, URZ ;  /* 0x0000003f00087c82 */ /* 0x000fe20008000000 */
[----:B------:R-:W-:Y:S01]  /*12d0*/  UMOV UR23, UR5 ;  /* 0x0000000500177c82 */ /* 0x000fe20008000000 */
[----:B------:R-:W-:Y:S01]  /*12e0*/  STL [R1+0x68], RZ ;  /* 0x000068ff01007387 */ /* 0x000fe20000100800 */
[----:B-1-3--:R-:W3:Y:S01]  /*12f0*/  LDC R2, c[0x0][0x28c] ;  /* 0x0000a300ff027b82 */ /* 0x00aee20000000800 */
[----:B------:R-:W-:Y:S01]  /*1300*/  UMOV UR24, UR4 ;  /* 0x0000000400187c82 */ /* 0x000fe20008000000 */
[----:B------:R-:W-:Y:S01]  /*1310*/  CS2R R4, SRZ ;  /* 0x0000000000047805 */ /* 0x000fe2000001ff00 */
[----:B------:R-:W-:Y:S01]  /*1320*/  STL [R1+0x64], RZ ;  /* 0x000064ff01007387 */ /* 0x000fe20000100800 */
[----:B------:R-:W-:-:S02]  /*1330*/  CS2R R6, SRZ ;  /* 0x0000000000067805 */ /* 0x000fc4000001ff00 */
[----:B------:R-:W-:Y:S02]  /*1340*/  CS2R R8, SRZ ;  /* 0x0000000000087805 */ /* 0x000fe4000001ff00 */
[----:B------:R-:W-:Y:S01]  /*1350*/  CS2R R10, SRZ ;  /* 0x00000000000a7805 */ /* 0x000fe2000001ff00 */
[----:B------:R-:W-:Y:S01]  /*1360*/  STL [R1+0x60], RZ ;  /* 0x000060ff01007387 */ /* 0x000fe20000100800 */
[----:B------:R-:W-:Y:S02]  /*1370*/  CS2R R12, SRZ ;  /* 0x00000000000c7805 */ /* 0x000fe4000001ff00 */
[----:B------:R-:W-:Y:S02]  /*1380*/  CS2R R14, SRZ ;  /* 0x00000000000e7805 */ /* 0x000fe4000001ff00 */
[----:B------:R-:W-:Y:S01]  /*1390*/  CS2R R16, SRZ ;  /* 0x0000000000107805 */ /* 0x000fe2000001ff00 */
[----:B------:R-:W-:Y:S01]  /*13a0*/  STL [R1+0x5c], RZ ;  /* 0x00005cff01007387 */ /* 0x000fe20000100800 */
[----:B-1----:R-:W-:-:S02]  /*13b0*/  CS2R R18, SRZ ;  /* 0x0000000000127805 */ /* 0x002fc4000001ff00 */
[----:B------:R-:W-:Y:S02]  /*13c0*/  CS2R R20, SRZ ;  /* 0x0000000000147805 */ /* 0x000fe4000001ff00 */
[----:B------:R-:W-:Y:S01]  /*13d0*/  CS2R R22, SRZ ;  /* 0x0000000000167805 */ /* 0x000fe2000001ff00 */
[----:B------:R-:W-:Y:S01]  /*13e0*/  STL [R1+0x58], RZ ;  /* 0x000058ff01007387 */ /* 0x000fe20000100800 */
[----:B------:R-:W-:Y:S02]  /*13f0*/  CS2R R152, SRZ ;  /* 0x0000000000987805 */ /* 0x000fe4000001ff00 */
[----:B------:R-:W-:Y:S02]  /*1400*/  CS2R R154, SRZ ;  /* 0x00000000009a7805 */ /* 0x000fe4000001ff00 */
[----:B------:R-:W-:Y:S01]  /*1410*/  CS2R R156, SRZ ;  /* 0x00000000009c7805 */ /* 0x000fe2000001ff00 */
[----:B------:R-:W-:Y:S01]  /*1420*/  STL [R1+0x54], RZ ;  /* 0x000054ff01007387 */ /* 0x000fe20000100800 */
[----:B------:R-:W-:-:S02]  /*1430*/  CS2R R158, SRZ ;  /* 0x00000000009e7805 */ /* 0x000fc4000001ff00 */
[----:B------:R-:W-:Y:S02]  /*1440*/  CS2R R160, SRZ ;  /* 0x0000000000a07805 */ /* 0x000fe4000001ff00 */
[----:B------:R-:W-:Y:S02]  /*1450*/  CS2R R162, SRZ ;  /* 0x0000000000a27805 */ /* 0x000fe4000001ff00 */
[----:B0-----:R-:W-:Y:S01]  /*1460*/  LOP3.LUT R0, R0, 0x80, RZ, 0xc0, !PT ;  /* 0x0000008000007812 */ /* 0x001fe200078ec0ff */
[----:B------:R-:W-:Y:S01]  /*1470*/  STL [R1+0x50], RZ ;  /* 0x000050ff01007387 */ /* 0x000fe20000100800 */
[----:B---3--:R-:W-:Y:S02]  /*1480*/  ISETP.GE.AND P1, PT, R2, 0x1, PT ;  /* 0x000000010200780c */ /* 0x008fe40003f26270 */
[----:B------:R-:W-:Y:S02]  /*1490*/  CS2R R2, SRZ ;  /* 0x0000000000027805 */ /* 0x000fe4000001ff00 */
[----:B------:R-:W-:Y:S01]  /*14a0*/  SHF.R.U32.HI R0, RZ, 0x7, R0 ;  /* 0x00000007ff007819 */ /* 0x000fe20000011600 */
        /* <DEDUP_REMOVED lines=8> */
[----:B------:R-:W0:Y:S01]  /*1530*/  SHFL.IDX PT, R0, R0, RZ, 0x1f ;  /* 0x00001fff00007589 */ /* 0x000e2200000e0000 */
[----:B------:R-:W-:-:S02]  /*1540*/  CS2R R176, SRZ ;  /* 0x0000000000b07805 */ /* 0x000fc4000001ff00 */
[----:B------:R-:W-:Y:S02]  /*1550*/  CS2R R178, SRZ ;  /* 0x0000000000b27805 */ /* 0x000fe4000001ff00 */
[----:B------:R-:W-:Y:S01]  /*1560*/  CS2R R180, SRZ ;  /* 0x0000000000b47805 */ /* 0x000fe2000001ff00 */
[----:B------:R1:W-:Y:S01]  /*1570*/  STL [R1+0x44], RZ ;  /* 0x000044ff01007387 */ /* 0x0003e20000100800 */
[----:B------:R-:W-:Y:S02]  /*1580*/  CS2R R182, SRZ ;  /* 0x0000000000b67805 */ /* 0x000fe4000001ff00 */
[----:B------:R-:W-:Y:S02]  /*1590*/  CS2R R184, SRZ ;  /* 0x0000000000b87805 */ /* 0x000fe4000001ff00 */
[----:B------:R-:W-:Y:S01]  /*15a0*/  CS2R R186, SRZ ;  /* 0x0000000000ba7805 */ /* 0x000fe2000001ff00 */
[----:B------:R1:W-:Y:S01]  /*15b0*/  STL [R1+0x40], RZ ;  /* 0x000040ff01007387 */ /* 0x0003e20000100800 */
        /* <DEDUP_REMOVED lines=14> */
[----:B------:R-:W-:Y:S02]  /*16a0*/  CS2R R210, SRZ ;  /* 0x0000000000d27805 */ /* 0x000fe4000001ff00 */
[----:B0-----:R-:W-:Y:S01]  /*16b0*/  R2UR UR10, R0 ;  /* 0x00000000000a72ca */ /* 0x001fe200000e0000 */
[----:B------:R1:W-:Y:S01]  /*16c0*/  STL [R1+0x30], RZ ;  /* 0x000030ff01007387 */ /* 0x0003e20000100800 */
[----:B------:R-:W-:Y:S01]  /*16d0*/  IMAD.MOV.U32 R0, RZ, RZ, RZ ;  /* 0x000000ffff007224 */ /* 0x000fe200078e00ff */
[----:B------:R-:W-:-:S02]  /*16e0*/  CS2R R212, SRZ ;  /* 0x0000000000d47805 */ /* 0x000fc4000001ff00 */
[----:B------:R-:W-:Y:S01]  /*16f0*/  CS2R R214, SRZ ;  /* 0x0000000000d67805 */ /* 0x000fe2000001ff00 */
[----:B------:R1:W-:Y:S01]  /*1700*/  STL [R1+0x2c], RZ ;  /* 0x00002cff01007387 */ /* 0x0003e20000100800 */
[----:B------:R-:W-:Y:S02]  /*1710*/  CS2R R216, SRZ ;  /* 0x0000000000d87805 */ /* 0x000fe4000001ff00 */
[----:B------:R-:W-:Y:S02]  /*1720*/  CS2R R218, SRZ ;  /* 0x0000000000da7805 */ /* 0x000fe4000001ff00 */
[----:B------:R-:W-:Y:S01]  /*1730*/  CS2R R220, SRZ ;  /* 0x0000000000dc7805 */ /* 0x000fe2000001ff00 */
[----:B------:R1:W-:Y:S01]  /*1740*/  STL [R1+0x28], RZ ;  /* 0x000028ff01007387 */ /* 0x0003e20000100800 */
[----:B------:R-:W-:Y:S02]  /*1750*/  CS2R R222, SRZ ;  /* 0x0000000000de7805 */ /* 0x000fe4000001ff00 */
[----:B------:R-:W-:-:S02]  /*1760*/  CS2R R224, SRZ ;  /* 0x0000000000e07805 */ /* 0x000fc4000001ff00 */
[----:B------:R-:W-:Y:S01]  /*1770*/  CS2R R226, SRZ ;  /* 0x0000000000e27805 */ /* 0x000fe2000001ff00 */
[----:B------:R1:W-:Y:S01]  /*1780*/  STL [R1+0x24], RZ ;  /* 0x000024ff01007387 */ /* 0x0003e20000100800 */
[----:B------:R-:W-:Y:S01]  /*1790*/  ULEA.HI UR11, UR10, UR10, URZ, 0x1 ;  /* 0x0000000a0a0b7291 */ /* 0x000fe2000f8f083f */
[----:B------:R-:W-:Y:S01]  /*17a0*/  IMAD.MOV.U32 R228, RZ, RZ, RZ ;  /* 0x000000ffffe47224 */ /* 0x000fe200078e00ff */
[----:B------:R-:W-:Y:S01]  /*17b0*/  CS2R R88, SRZ ;  /* 0x0000000000587805 */ /* 0x000fe2000001ff00 */
[----:B------:R1:W-:Y:S01]  /*17c0*/  STL [R1+0x20], RZ ;  /* 0x000020ff01007387 */ /* 0x0003e20000100800 */
[----:B------:R-:W-:Y:S01]  /*17d0*/  ULOP3.LUT UR16, UR11, 0x7fffe, URZ, 0xc0, !UPT ;  /* 0x0007fffe0b107892 */ /* 0x000fe2000f8ec03f */
[----:B------:R-:W-:Y:S01]  /*17e0*/  CS2R R90, SRZ ;  /* 0x00000000005a7805 */ /* 0x000fe2000001ff00 */
[----:B--2---:R-:W-:Y:S01]  /*17f0*/  ULEA UR11, UR18, UR17, 0x18 ;  /* 0x00000011120b7291 */ /* 0x004fe2000f8ec03f */
[----:B------:R1:W-:Y:S01]  /*1800*/  STL [R1+0x1c], RZ ;  /* 0x00001cff01007387 */ /* 0x0003e20000100800 */
[----:B------:R-:W-:Y:S01]  /*1810*/  UIADD3 UR16, UR10, -UR16, URZ ;  /* 0x800000100a107290 */ /* 0x000fe2000fffe03f */
[----:B------:R-:W-:-:S02]  /*1820*/  CS2R R92, SRZ ;  /* 0x00000000005c7805 */ /* 0x000fc4000001ff00 */
[----:B------:R-:W-:Y:S01]  /*1830*/  CS2R R94, SRZ ;  /* 0x00000000005e7805 */ /* 0x000fe2000001ff00 */
[----:B------:R1:W-:Y:S01]  /*1840*/  STL [R1+0x18], RZ ;  /* 0x000018ff01007387 */ /* 0x0003e20000100800 */
[----:B------:R-:W-:Y:S01]  /*1850*/  ULEA UR16, UR16, UR11, 0xd ;  /* 0x0000000b10107291 */ /* 0x000fe2000f8e683f */
[----:B------:R-:W-:Y:S02]  /*1860*/  CS2R R96, SRZ ;  /* 0x0000000000607805 */ /* 0x000fe4000001ff00 */
[----:B------:R-:W-:Y:S01]  /*1870*/  CS2R R98, SRZ ;  /* 0x0000000000627805 */ /* 0x000fe2000001ff00 */
[----:B------:R1:W-:Y:S01]  /*1880*/  STL [R1+0x14], RZ ;  /* 0x000014ff01007387 */ /* 0x0003e20000100800 */
[----:B------:R-:W-:Y:S01]  /*1890*/  UIADD3 UR16, UR16, 0x100, URZ ;  /* 0x0000010010107890 */ /* 0x000fe2000fffe03f */
[----:B------:R-:W-:Y:S02]  /*18a0*/  CS2R R100, SRZ ;  /* 0x0000000000647805 */ /* 0x000fe4000001ff00 */
[----:B------:R-:W-:Y:S01]  /*18b0*/  CS2R R102, SRZ ;  /* 0x0000000000667805 */ /* 0x000fe2000001ff00 */
[----:B------:R1:W-:Y:S01]  /*18c0*/  STL [R1+0x10], RZ ;  /* 0x000010ff01007387 */ /* 0x0003e20000100800 */
[----:B------:R-:W-:Y:S01]  /*18d0*/  USHF.R.U32.HI UR10, URZ, 0x4, UR16 ;  /* 0x000000043f0a7899 */ /* 0x000fe20008011610 */
[----:B------:R-:W-:-:S02]  /*18e0*/  CS2R R104, SRZ ;  /* 0x0000000000687805 */ /* 0x000fc4000001ff00 */
[----:B------:R-:W-:Y:S01]  /*18f0*/  CS2R R106, SRZ ;  /* 0x00000000006a7805 */ /* 0x000fe2000001ff00 */
[----:B------:R1:W-:Y:S01]  /*1900*/  STL [R1+0xc], RZ ;  /* 0x00000cff01007387 */ /* 0x0003e20000100800 */
[----:B------:R-:W-:Y:S01]  /*1910*/  ULOP3.LUT UR10, UR10, 0x3fff, URZ, 0xc0, !UPT ;  /* 0x00003fff0a0a7892 */ /* 0x000fe2000f8ec03f */
        /* <DEDUP_REMOVED lines=10> */
[----:B------:R1:W-:Y:S01]  /*19c0*/  STL [R1], RZ ;  /* 0x000000ff01007387 */ /* 0x0003e20000100800 */
[----:B------:R-:W-:Y:S02]  /*19d0*/  CS2R R124, SRZ ;  /* 0x00000000007c7805 */ /* 0x000fe4000001ff00 */
[----:B------:R-:W-:Y:S02]  /*19e0*/  CS2R R126, SRZ ;  /* 0x00000000007e7805 */ /* 0x000fe4000001ff00 */
[----:B------:R-:W-:Y:S02]  /*19f0*/  CS2R R128, SRZ ;  /* 0x0000000000807805 */ /* 0x000fe4000001ff00 */
[----:B------:R-:W-:-:S02]  /*1a00*/  CS2R R130, SRZ ;  /* 0x0000000000827805 */ /* 0x000fc4000001ff00 */
[----:B------:R-:W-:Y:S02]  /*1a10*/  CS2R R132, SRZ ;  /* 0x0000000000847805 */ /* 0x000fe4000001ff00 */
[----:B------:R-:W-:Y:S02]  /*1a20*/  CS2R R134, SRZ ;  /* 0x0000000000867805 */ /* 0x000fe4000001ff00 */
        /* <DEDUP_REMOVED lines=9> */
[----:B----4-:R-:W-:-:S02]  /*1ac0*/  CS2R R26, SRZ ;  /* 0x00000000001a7805 */ /* 0x010fc4000001ff00 */
        /* <DEDUP_REMOVED lines=29> */
[----:B------:R-:W-:Y:S01]  /*1ca0*/  CS2R R86, SRZ ;  /* 0x0000000000567805 */ /* 0x000fe2000001ff00 */
[----:B-1----:R-:W-:Y:S06]  /*1cb0*/  @!P1 BRA `(.L_x_17) ;  /* 0x0000001000c09947 */ /* 0x002fec0003800000 */
[----:B------:R-:W-:-:S06]  /*1cc0*/  UISETP.NE.AND UP0, UPT, UR22, 0x3, UPT ;  /* 0x000000031600788c */ /* 0x000fcc000bf05270 */
[----:B------:R-:W-:-:S13]  /*1cd0*/  PLOP3.LUT P2, PT, PT, PT, UP0, 0x80, 0x0 ;  /* 0x000000000000781c */ /* 0x000fda0003f4f008 */
[----:B------:R-:W-:Y:S05]  /*1ce0*/  @!P2 BRA `(.L_x_18) ;  /* 0x000000000004a947 */ /* 0x000fea0003800000 */
[----:B------:R-:W-:Y:S01]  /*1cf0*/  BPT.TRAP 0x1 ;  /* 0x000000040000795c */ /* 0x000fe20000300000 */
.L_x_18:
[----:B------:R-:W-:Y:S01]  /*1d00*/  ULEA UR6, UR5, UR11, 0x3 ;  /* 0x0000000b05067291 */ /* 0x000fe2000f8e183f */
[----:B------:R-:W-:-:S05]  /*1d10*/  IMAD.U32 R0, RZ, RZ, UR4 ;  /* 0x00000004ff007e24 */ /* 0x000fca000f8e00ff */
[----:B------:R-:W-:-:S04]  /*1d20*/  SHF.L.U32 R0, R0, 0x1f, RZ ;  /* 0x0000001f00007819 */ /* 0x000fc800000006ff */
[----:B------:R0:W1:Y:S01]  /*1d30*/  SYNCS.PHASECHK.TRANS64.TRYWAIT P1, [UR6], R0 ;  /* 0x00000000ff0075a7 */ /* 0x0000620008020146 */
[----:B------:R-:W-:Y:S05]  /*1d40*/  @!P2 BRA `(.L_x_19) ;  /* 0x000000000004a947 */ /* 0x000fea0003800000 */
[----:B------:R-:W-:Y:S01]  /*1d50*/  BPT.TRAP 0x1 ;  /* 0x000000040000795c */ /* 0x000fe20000300000 */
.L_x_19:
[----:B-1----:R-:W-:Y:S05]  /*1d60*/  @P1 BRA `(.L_x_20) ;  /* 0x0000000000081947 */ /* 0x002fea0003800000 */
[----:B------:R-:W1:Y:S02]  /*1d70*/  SYNCS.PHASECHK.TRANS64.TRYWAIT P1, [UR6], R0 ;  /* 0x00000000ff0075a7 */ /* 0x000e640008020146 */
[----:B-1----:R-:W-:Y:S05]  /*1d80*/  @!P1 BRA `(.L_x_21) ;  /* 0x000000e400f49947 */ /* 0x002fea0003800000 */
.L_x_20:
[----:B------:R-:W-:Y:S01]  /*1d90*/  UIADD3 UR6, UR11, 0x20100, URZ ;  /* 0x000201000b067890 */ /* 0x000fe2000fffe03f */
[----:B------:R-:W-:Y:S01]  /*1da0*/  WARPGROUP.ARRIVE ;  /* 0x00000000000079c5 */ /* 0x000fe20000000000 */
[----:B------:R-:W-:Y:S01]  /*1db0*/  ULOP3.LUT UR7, UR10, 0x10000, URZ, 0xfc, !UPT ;  /* 0x000100000a077892 */ /* 0x000fe2000f8efc3f */
[----:B------:R2:W-:Y:S01]  /*1dc0*/  STL [R1+0x6c], RZ ;  /* 0x00006cff01007387 */ /* 0x0005e20000100800 */
[----:B------:R-:W-:Y:S01]  /*1dd0*/  USHF.R.U32.HI UR6, URZ, 0x4, UR6 ;  /* 0x000000043f067899 */ /* 0x000fe20008011606 */
[----:B01----:R-:W-:Y:S01]  /*1de0*/  IMAD.MOV.U32 R0, RZ, RZ, RZ ;  /* 0x000000ffff007224 */ /* 0x003fe200078e00ff */
[----:B------:R-:W-:Y:S01]  /*1df0*/  ULEA UR7, UR5, UR7, 0xb ;  /* 0x0000000705077291 */ /* 0x000fe2000f8e583f */
[----:B------:R2:W-:Y:S01]  /*1e00*/  STL [R1+0x68], RZ ;  /* 0x000068ff01007387 */ /* 0x0005e20000100800 */
[----:B------:R-:W-:Y:S01]  /*1e10*/  ULOP3.LUT UR6, UR6, 0x3fff, URZ, 0xc0, !UPT ;  /* 0x00003fff06067892 */ /* 0x000fe2000f8ec03f */
[----:B------:R-:W-:Y:S01]  /*1e20*/  CS2R R2, SRZ ;  /* 0x0000000000027805 */ /* 0x000fe2000001ff00 */
[----:B------:R-:W-:Y:S01]  /*1e30*/  UMOV UR17, 0x40000040 ;  /* 0x4000004000117882 */ /* 0x000fe20000000000 */
[----:B------:R-:W-:Y:S01]  /*1e40*/  UMOV UR19, 0x40000040 ;  /* 0x4000004000137882 */ /* 0x000fe20000000000 */
[----:B------:R-:W-:Y:S01]  /*1e50*/  ULOP3.LUT UR6, UR6, 0x10000, URZ, 0xfc, !UPT ;  /* 0x0001000006067892 */ /* 0x000fe2000f8efc3f */
[----:B------:R2:W-:Y:S01]  /*1e60*/  STL [R1+0x64], RZ ;  /* 0x000064ff01007387 */ /* 0x0005e20000100800 */
[----:B------:R-:W-:Y:S01]  /*1e70*/  UMOV UR16, UR7 ;  /* 0x0000000700107c82 */ /* 0x000fe20008000000 */
[----:B------:R-:W-:Y:S01]  /*1e80*/  CS2R R4, SRZ ;  /* 0x0000000000047805 */ /* 0x000fe2000001ff00 */
[----:B------:R-:W-:Y:S01]  /*1e90*/  ULEA UR8, UR5, UR6, 0xa ;  /* 0x0000000605087291 */ /* 0x000fe2000f8e503f */
[----:B------:R2:W-:Y:S01]  /*1ea0*/  STL [R1+0x60], RZ ;  /* 0x000060ff01007387 */ /* 0x0005e20000100800 */
[----:B------:R-:W-:Y:S01]  /*1eb0*/  CS2R R6, SRZ ;  /* 0x0000000000067805 */ /* 0x000fe2000001ff00 */
[----:B------:R-:W-:Y:S01]  /*1ec0*/  UMOV UR6, 0x4 ;  /* 0x0000000400067882 */ /* 0x000fe20000000000 */
[----:B------:R-:W-:Y:S01]  /*1ed0*/  CS2R R8, SRZ ;  /* 0x0000000000087805 */ /* 0x000fe2000001ff00 */
[----:B------:R2:W-:Y:S01]  /*1ee0*/  STL [R1+0x5c], RZ ;  /* 0x00005cff01007387 */ /* 0x0005e20000100800 */
[----:B------:R-:W-:Y:S01]  /*1ef0*/  CS2R R10, SRZ ;  /* 0x00000000000a7805 */ /* 0x000fe2000001ff00 */
[----:B------:R-:W-:Y:S01]  /*1f00*/  UMOV UR18, UR8 ;  /* 0x0000000800127c82 */ /* 0x000fe20008000000 */
[----:B------:R-:W-:Y:S01]  /*1f10*/  CS2R R12, SRZ ;  /* 0x00000000000c7805 */ /* 0x000fe2000001ff00 */
[----:B------:R-:W-:Y:S01]  /*1f20*/  QGMMA.64x128x32.F32.E5M2.E5M2 R88, gdesc[UR16], RZ, !UPT ;  /* 0x01e00000105879f3 */ /* 0x000fe2000c7038ff */
[----:B------:R-:W-:Y:S01]  /*1f30*/  UIADD3 UR16, UR7, 0x400, URZ ;  /* 0x0000040007107890 */ /* 0x000fe2000fffe03f */
[----:B------:R2:W-:Y:S01]  /*1f40*/  STL [R1+0x58], RZ ;  /* 0x000058ff01007387 */ /* 0x0005e20000100800 */
[----:B------:R-:W-:Y:S01]  /*1f50*/  UMOV UR17, 0x40000040 ;  /* 0x4000004000117882 */ /* 0x000fe20000000000 */
[----:B------:R-:W-:-:S02]  /*1f60*/  CS2R R14, SRZ ;  /* 0x00000000000e7805 */ /* 0x000fc4000001ff00 */
[----:B------:R-:W-:Y:S01]  /*1f70*/  CS2R R16, SRZ ;  /* 0x0000000000107805 */ /* 0x000fe2000001ff00 */
[----:B------:R2:W-:Y:S01]  /*1f80*/  STL [R1+0x54], RZ ;  /* 0x000054ff01007387 */ /* 0x0005e20000100800 */
[----:B------:R-:W-:Y:S02]  /*1f90*/  CS2R R18, SRZ ;  /* 0x0000000000127805 */ /* 0x000fe4000001ff00 */
[----:B------:R-:W-:Y:S02]  /*1fa0*/  CS2R R20, SRZ ;  /* 0x0000000000147805 */ /* 0x000fe4000001ff00 */
[----:B------:R-:W-:Y:S01]  /*1fb0*/  CS2R R22, SRZ ;  /* 0x0000000000167805 */ /* 0x000fe2000001ff00 */
[----:B------:R2:W-:Y:S01]  /*1fc0*/  STL [R1+0x50], RZ ;  /* 0x000050ff01007387 */ /* 0x0005e20000100800 */
[----:B------:R-:W-:Y:S01]  /*1fd0*/  CS2R R152, SRZ ;  /* 0x0000000000987805 */ /* 0x000fe2000001ff00 */
[----:B------:R-:W-:Y:S01]  /*1fe0*/  QGMMA.64x128x32.F32.E5M2.E5M2 R24, gdesc[UR16], RZ, !UPT ;  /* 0x01e00000101879f3 */ /* 0x000fe2000c7038ff */
[----:B------:R-:W-:Y:S01]  /*1ff0*/  UIADD3 UR16, UR7, 0x2, URZ ;  /* 0x0000000207107890 */ /* 0x000fe2000fffe03f */
[----:B------:R2:W-:Y:S01]  /*2000*/  STL [R1+0x4c], RZ ;  /* 0x00004cff01007387 */ /* 0x0005e20000100800 */
[----:B------:R-:W-:Y:S01]  /*2010*/  UIADD3 UR18, UR8, 0x2, URZ ;  /* 0x0000000208127890 */ /* 0x000fe2000fffe03f */
[----:B------:R-:W-:Y:S01]  /*2020*/  CS2R R154, SRZ ;  /* 0x00000000009a7805 */ /* 0x000fe2000001ff00 */
[----:B------:R-:W-:Y:S01]  /*2030*/  UMOV UR17, 0x40000040 ;  /* 0x4000004000117882 */ /* 0x000fe20000000000 */
[----:B------:R-:W-:Y:S01]  /*2040*/  UMOV UR19, 0x40000040 ;  /* 0x4000004000137882 */ /* 0x000fe20000000000 */
        /* <DEDUP_REMOVED lines=49> */
[----:B------:R-:W-:-:S03]  /*2360*/  IMAD.MOV.U32 R228, RZ, RZ, RZ ;  /* 0x000000ffffe47224 */ /* 0x000fc600078e00ff */
[----:B------:R2:W-:Y:S04]  /*2370*/  STL [R1+0x14], RZ ;  /* 0x000014ff01007387 */ /* 0x0005e80000100800 */
[----:B------:R2:W-:Y:S04]  /*2380*/  STL [R1+0x10], RZ ;  /* 0x000010ff01007387 */ /* 0x0005e80000100800 */
[----:B------:R2:W-:Y:S04]  /*2390*/  STL [R1+0xc], RZ ;  /* 0x00000cff01007387 */ /* 0x0005e80000100800 */
[----:B------:R2:W-:Y:S04]  /*23a0*/  STL [R1+0x8], RZ ;  /* 0x000008ff01007387 */ /* 0x0005e80000100800 */
[----:B------:R2:W-:Y:S04]  /*23b0*/  STL [R1+0x4], RZ ;  /* 0x000004ff01007387 */ /* 0x0005e80000100800 */
[----:B------:R2:W-:Y:S01]  /*23c0*/  STL [R1], RZ ;  /* 0x000000ff01007387 */ /* 0x0005e20000100800 */
[----:B------:R-:W-:Y:S01]  /*23d0*/  QGMMA.64x128x32.F32.E5M2.E5M2 R88, gdesc[UR16], R88 ;  /* 0x01e00000105879f3 */ /* 0x000fe20008703858 */
[----:B------:R-:W-:Y:S01]  /*23e0*/  UIADD3 UR16, UR7, 0x402, URZ ;  /* 0x0000040207107890 */ /* 0x000fe2000fffe03f */
[----:B------:R-:W-:-:S10]  /*23f0*/  UMOV UR17, 0x40000040 ;  /* 0x4000004000117882 */ /* 0x000fd40000000000 */
[----:B------:R-:W-:Y:S01]  /*2400*/  QGMMA.64x128x32.F32.E5M2.E5M2 R24, gdesc[UR16], R24 ;  /* 0x01e00000101879f3 */ /* 0x000fe20008703818 */
[----:B------:R-:W-:Y:S02]  /*2410*/  UIADD3 UR16, UR7, 0x4, URZ ;  /* 0x0000000407107890 */ /* 0x000fe4000fffe03f */
[----:B------:R-:W-:Y:S01]  /*2420*/  UIADD3 UR18, UR8, 0x4, URZ ;  /* 0x0000000408127890 */ /* 0x000fe2000fffe03f */
[----:B------:R-:W-:Y:S01]  /*2430*/  UMOV UR17, 0x40000040 ;  /* 0x4000004000117882 */ /* 0x000fe20000000000 */
[----:B------:R-:W-:-:S07]  /*2440*/  UMOV UR19, 0x40000040 ;  /* 0x4000004000137882 */ /* 0x000fce0000000000 */
        /* <DEDUP_REMOVED lines=10> */
[----:B------:R-:W-:Y:S02]  /*24f0*/  UMOV UR17, 0x40000040 ;  /* 0x4000004000117882 */ /* 0x000fe40000000000 */
[----:B------:R-:W-:Y:S02]  /*2500*/  ULDC UR7, c[0x0][0x50c] ;  /* 0x0001430000077ab9 */ /* 0x000fe40000000800 */
[----:B------:R-:W-:-:S04]  /*2510*/  UISETP.NE.AND UP0, UPT, UR7, 0x4, UPT ;  /* 0x000000040700788c */ /* 0x000fc8000bf05270 */
[----:B------:R-:W-:Y:S02]  /*2520*/  USEL UR7, URZ, 0x1, UP0 ;  /* 0x000000013f077887 */ /* 0x000fe40008000000 */
[----:B------:R-:W-:Y:S04]  /*2530*/  QGMMA.64x128x32.F32.E5M2.E5M2 R24, gdesc[UR16], R24, gsb0 ;  /* 0x01e00000101879f3 */ /* 0x000fe80008003818 */
[----:B------:R-:W-:-:S13]  /*2540*/  ISETP.NE.AND P1, PT, RZ, UR7, PT ;  /* 0x00000007ff007c0c */ /* 0x000fda000bf25270 */
[----:B--2---:R-:W-:Y:S05]  /*2550*/  @!P1 BRA `(.L_x_22) ;  /* 0x0000000800809947 */ /* 0x004fea0003800000 */
[----:B------:R-:W-:Y:S02]  /*2560*/  WARPGROUP.DEPBAR.LE gsb0, 0x0 ;  /* 0x00008000000079c5 */ /* 0x000fe40000010000 */
[----:B------:R-:W-:-:S01]  /*2570*/  FADD R227, RZ, R89 ;  /* 0x00000059ffe37221 */ /* 0x000fc20000000000 */
[----:B------:R-:W-:Y:S01]  /*2580*/  FADD R228, RZ, R88 ;  /* 0x00000058ffe47221 */ /* 0x000fe20000000000 */
[----:B------:R-:W-:-:S01]  /*2590*/  FADD R226, RZ, R90 ;  /* 0x0000005affe27221 */ /* 0x000fc20000000000 */
[----:B------:R-:W-:Y:S01]  /*25a0*/  FADD R225, RZ, R91 ;  /* 0x0000005bffe17221 */ /* 0x000fe20000000000 */
[----:B------:R-:W-:-:S01]  /*25b0*/  FADD R224, RZ, R92 ;  /* 0x0000005cffe07221 */ /* 0x000fc20000000000 */
[----:B------:R0:W-:Y:S01]  /*25c0*/  STL [R1+0x84], R227 ;  /* 0x000084e301007387 */ /* 0x0001e20000100800 */
[----:B------:R-:W-:-:S01]  /*25d0*/  FADD R223, RZ, R93 ;  /* 0x0000005dffdf7221 */ /* 0x000fc20000000000 */
[----:B------:R-:W-:Y:S01]  /*25e0*/  FADD R222, RZ, R94 ;  /* 0x0000005effde7221 */ /* 0x000fe20000000000 */
[----:B------:R-:W-:-:S01]  /*25f0*/  FADD R221, RZ, R95 ;  /* 0x0000005fffdd7221 */ /* 0x000fc20000000000 */
[----:B------:R-:W-:Y:S01]  /*2600*/  FADD R220, RZ, R96 ;  /* 0x00000060ffdc7221 */ /* 0x000fe20000000000 */
[----:B------:R-:W-:-:S01]  /*2610*/  FADD R219, RZ, R97 ;  /* 0x00000061ffdb7221 */ /* 0x000fc20000000000 */
[----:B------:R-:W-:Y:S01]  /*2620*/  FADD R218, RZ, R98 ;  /* 0x00000062ffda7221 */ /* 0x000fe20000000000 */
[----:B------:R-:W-:-:S01]  /*2630*/  FADD R217, RZ, R99 ;  /* 0x00000063ffd97221 */ /* 0x000fc20000000000 */
[----:B------:R-:W-:Y:S01]  /*2640*/  FADD R216, RZ, R100 ;  /* 0x00000064ffd87221 */ /* 0x000fe20000000000 */
[----:B------:R-:W-:-:S01]  /*2650*/  FADD R215, RZ, R101 ;  /* 0x00000065ffd77221 */ /* 0x000fc20000000000 */
[----:B0-----:R-:W-:Y:S01]  /*2660*/  FADD R227, RZ, R60 ;  /* 0x0000003cffe37221 */ /* 0x001fe20000000000 */
[----:B------:R-:W-:-:S01]  /*2670*/  FADD R214, RZ, R102 ;  /* 0x00000066ffd67221 */ /* 0x000fc20000000000 */
[----:B------:R-:W-:Y:S01]  /*2680*/  FADD R213, RZ, R103 ;  /* 0x00000067ffd57221 */ /* 0x000fe20000000000 */
[----:B------:R-:W-:-:S01]  /*2690*/  FADD R212, RZ, R104 ;  /* 0x00000068ffd47221 */ /* 0x000fc20000000000 */
[----:B------:R-:W-:Y:S01]  /*26a0*/  FADD R211, RZ, R105 ;  /* 0x00000069ffd37221 */ /* 0x000fe20000000000 */
[----:B------:R0:W-:Y:S01]  /*26b0*/  STL [R1], R227 ;  /* 0x000000e301007387 */ /* 0x0001e20000100800 */
        /* <DEDUP_REMOVED lines=94> */
[----:B0-----:R-:W-:-:S05]  /*2ca0*/  FADD R227, RZ, R67 ;  /* 0x00000043ffe37221 */ /* 0x001fca0000000000 */
[----:B------:R0:W-:Y:S02]  /*2cb0*/  STL [R1+0x1c], R227 ;  /* 0x00001ce301007387 */ /* 0x0001e40000100800 */
        /* <DEDUP_REMOVED lines=39> */
[----:B------:R0:W-:Y:S04]  /*2f30*/  STL [R1+0x6c], R227 ;  /* 0x00006ce301007387 */ /* 0x0001e80000100800 */
[----:B0-----:R0:W5:Y:S01]  /*2f40*/  LDL.LU R227, [R1+0x84] ;  /* 0x0000840001e37983 */ /* 0x0011620000300800 */
[----:B------:R-:W-:-:S05]  /*2f50*/  UMOV UR6, URZ ;  /* 0x0000003f00067c82 */ /* 0x000fca0008000000 */
.L_x_22:
[----:B------:R-:W-:Y:S01]  /*2f60*/  UIADD3 UR23, UR5, 0x1, URZ ;  /* 0x0000000105177890 */ /* 0x000fe2000fffe03f */
[----:B------:R-:W-:-:S03]  /*2f70*/  UMOV UR8, 0x1 ;  /* 0x0000000100087882 */ /* 0x000fc60000000000 */
[----:B------:R-:W-:-:S04]  /*2f80*/  UISETP.NE.AND UP0, UPT, UR23, 0x4, UPT ;  /* 0x000000041700788c */ /* 0x000fc8000bf05270 */
[----:B------:R-:W-:Y:S02]  /*2f90*/  USEL UR24, URZ, 0x1, UP0 ;  /* 0x000000013f187887 */ /* 0x000fe40008000000 */
[----:B------:R-:W-:Y:S02]  /*2fa0*/  USEL UR23, UR23, URZ, UP0 ;  /* 0x0000003f17177287 */ /* 0x000fe40008000000 */
[----:B------:R-:W-:-:S12]  /*2fb0*/  ULOP3.LUT UR24, UR4, UR24, URZ, 0x3c, !UPT ;  /* 0x0000001804187292 */ /* 0x000fd8000f8e3c3f */
.L_x_17:
[----:B------:R-:W-:-:S04]  /*2fc0*/  UISETP.LT.AND UP0, UPT, UR9, 0x1, UPT ;  /* 0x000000010900788c */ /* 0x000fc8000bf01270 */
[----:B------:R-:W-:-:S04]  /*2fd0*/  USEL UR16, UR9, 0x1, UP0 ;  /* 0x0000000109107887 */ /* 0x000fc80008000000 */
[----:B------:R-:W-:-:S04]  /*2fe0*/  UIADD3 UR26, UR9, -UR16, URZ ;  /* 0x80000010091a7290 */ /* 0x000fc8000fffe03f */
[----:B------:R-:W-:-:S06]  /*2ff0*/  UISETP.GE.AND UP0, UPT, UR26, 0x1, UPT ;  /* 0x000000011a00788c */ /* 0x000fcc000bf06270 */
[----:B------:R-:W-:-:S13]  /*3000*/  PLOP3.LUT P1, PT, PT, PT, UP0, 0x80, 0x0 ;  /* 0x000000000000781c */ /* 0x000fda0003f2f008 */
[----:B------:R-:W-:Y:S05]  /*3010*/  @!P1 BRA `(.L_x_23) ;  /* 0x0000001000ec9947 */ /* 0x000fea0003800000 */
[----:B------:R-:W-:Y:S01]  /*3020*/  UMOV UR25, UR5 ;  /* 0x0000000500197c82 */ /* 0x000fe20008000000 */
[----:B------:R-:W-:-:S05]  /*3030*/  ULDC UR27, c[0x0][0x50c] ;  /* 0x00014300001b7ab9 */ /* 0x000fca0000000800 */
.L_x_31:
[----:B------:R-:W-:-:S06]  /*3040*/  UISETP.NE.AND UP0, UPT, UR22, 0x3, UPT ;  /* 0x000000031600788c */ /* 0x000fcc000bf05270 */
[----:B------:R-:W-:-:S13]  /*3050*/  PLOP3.LUT P2, PT, PT, PT, UP0, 0x80, 0x0 ;  /* 0x000000000000781c */ /* 0x000fda0003f4f008 */
[----:B-1---5:R-:W-:Y:S05]  /*3060*/  @!P2 BRA `(.L_x_24) ;  /* 0x000000000004a947 */ /* 0x022fea0003800000 */
[----:B------:R-:W-:Y:S01]  /*3070*/  BPT.TRAP 0x1 ;  /* 0x000000040000795c */ /* 0x000fe20000300000 */
.L_x_24:
[----:B------:R-:W1:Y:S01]  /*3080*/  S2UR UR16, SR_CgaCtaId ;  /* 0x00000000001079c3 */ /* 0x000e620000008800 */
[----:B------:R-:W-:Y:S01]  /*3090*/  UMOV UR11, 0x400 ;  /* 0x00000400000b7882 */ /* 0x000fe20000000000 */
[----:B------:R-:W-:-:S05]  /*30a0*/  IMAD.U32 R229, RZ, RZ, UR24 ;  /* 0x00000018ffe57e24 */ /* 0x000fca000f8e00ff */
[----:B------:R-:W-:Y:S01]  /*30b0*/  SHF.L.U32 R229, R229, 0x1f, RZ ;  /* 0x0000001fe5e57819 */ /* 0x000fe200000006ff */
[----:B-1----:R-:W-:-:S04]  /*30c0*/  ULEA UR11, UR16, UR11, 0x18 ;  /* 0x0000000b100b7291 */ /* 0x002fc8000f8ec03f */
[----:B------:R-:W-:-:S09]  /*30d0*/  ULEA UR16, UR23, UR11, 0x3 ;  /* 0x0000000b17107291 */ /* 0x000fd2000f8e183f */
[----:B------:R1:W2:Y:S01]  /*30e0*/  SYNCS.PHASECHK.TRANS64.TRYWAIT P1, [UR16], R229 ;  /* 0x000000e5ff0075a7 */ /* 0x0002a20008020150 */
[----:B------:R-:W-:Y:S05]  /*30f0*/  @!P2 BRA `(.L_x_25) ;  /* 0x000000000004a947 */ /* 0x000fea0003800000 */
[----:B------:R-:W-:Y:S01]  /*3100*/  BPT.TRAP 0x1 ;  /* 0x000000040000795c */ /* 0x000fe20000300000 */
.L_x_25:
[----:B--2---:R-:W-:Y:S05]  /*3110*/  @P1 BRA `(.L_x_26) ;  /* 0x0000000000081947 */ /* 0x004fea0003800000 */
[----:B------:R-:W2:Y:S02]  /*3120*/  SYNCS.PHASECHK.TRANS64.TRYWAIT P1, [UR16], R229 ;  /* 0x000000e5ff0075a7 */ /* 0x000ea40008020150 */
[----:B--2---:R-:W-:Y:S05]  /*3130*/  @!P1 BRA `(.L_x_27) ;  /* 0x000000d400209947 */ /* 0x004fea0003800000 */
.L_x_26:
[----:B------:R-:W-:Y:S01]  /*3140*/  UIADD3 UR16, UR11, 0x20100, URZ ;  /* 0x000201000b107890 */ /* 0x000fe2000fffe03f */
[----:B------:R-:W-:Y:S01]  /*3150*/  WARPGROUP.ARRIVE ;  /* 0x00000000000079c5 */ /* 0x000fe20000000000 */
[----:B------:R-:W-:Y:S02]  /*3160*/  UISETP.NE.AND UP0, UPT, UR7, URZ, UPT ;  /* 0x0000003f0700728c */ /* 0x000fe4000bf05270 */
[----:B------:R-:W-:Y:S02]  /*3170*/  USHF.R.U32.HI UR16, URZ, 0x4, UR16 ;  /* 0x000000043f107899 */ /* 0x000fe40008011610 */
[----:B------:R-:W-:Y:S02]  /*3180*/  USEL UR8, UR8, URZ, !UP0 ;  /* 0x0000003f08087287 */ /* 0x000fe4000c000000 */
[----:B------:R-:W-:Y:S02]  /*3190*/  ULOP3.LUT UR16, UR16, 0x3fff, URZ, 0xc0, !UPT ;  /* 0x00003fff10107892 */ /* 0x000fe4000f8ec03f */
[----:B------:R-:W-:-:S02]  /*31a0*/  UISETP.NE.U32.AND UP0, UPT, UR8, URZ, UPT ;  /* 0x0000003f0800728c */ /* 0x000fc4000bf05070 */
[----:B------:R-:W-:Y:S02]  /*31b0*/  ULOP3.LUT UR7, UR10, 0x10000, URZ, 0xfc, !UPT ;  /* 0x000100000a077892 */ /* 0x000fe4000f8efc3f */
[----:B------:R-:W-:Y:S02]  /*31c0*/  ULOP3.LUT UR8, UR16, 0x10000, URZ, 0xfc, !UPT ;  /* 0x0001000010087892 */ /* 0x000fe4000f8efc3f */
[----:B------:R-:W-:Y:S02]  /*31d0*/  ULEA UR7, UR23, UR7, 0xb ;  /* 0x0000000717077291 */ /* 0x000fe4000f8e583f */
[----:B------:R-:W-:Y:S01]  /*31e0*/  ULEA UR8, UR23, UR8, 0xa ;  /* 0x0000000817087291 */ /* 0x000fe2000f8e503f */
[----:B------:R-:W-:Y:S01]  /*31f0*/  UMOV UR17, 0x40000040 ;  /* 0x4000004000117882 */ /* 0x000fe20000000000 */
[----:B------:R-:W-:Y:S01]  /*3200*/  UMOV UR19, 0x40000040 ;  /* 0x4000004000137882 */ /* 0x000fe20000000000 */
[----:B------:R-:W-:Y:S02]  /*3210*/  UIADD3 UR6, UR6, 0x4, URZ ;  /* 0x0000000406067890 */ /* 0x000fe4000fffe03f */
[----:B------:R-:W-:-:S02]  /*3220*/  UMOV UR16, UR7 ;  /* 0x0000000700107c82 */ /* 0x000fc40008000000 */
[----:B------:R-:W-:Y:S02]  /*3230*/  UMOV UR18, UR8 ;  /* 0x0000000800127c82 */ /* 0x000fe40008000000 */
[----:B------:R-:W-:Y:S01]  /*3240*/  QGMMA.64x128x32.F32.E5M2.E5M2 R88, gdesc[UR16], R88, UP0 ;  /* 0x01e00000105879f3 */ /* 0x000fe2000bf03858 */
[----:B------:R-:W-:Y:S01]  /*3250*/  UIADD3 UR16, UR7, 0x400, URZ ;  /* 0x0000040007107890 */ /* 0x000fe2000fffe03f */
[----:B------:R-:W-:-:S10]  /*3260*/  UMOV UR17, 0x40000040 ;  /* 0x4000004000117882 */ /* 0x000fd40000000000 */
[----:B------:R-:W-:Y:S01]  /*3270*/  QGMMA.64x128x32.F32.E5M2.E5M2 R24, gdesc[UR16], R24, UP0 ;  /* 0x01e00000101879f3 */ /* 0x000fe2000bf03818 */
[----:B------:R-:W-:Y:S02]  /*3280*/  UIADD3 UR16, UR7, 0x2, URZ ;  /* 0x0000000207107890 */ /* 0x000fe4000fffe03f */
[----:B------:R-:W-:Y:S01]  /*3290*/  UIADD3 UR18, UR8, 0x2, URZ ;  /* 0x0000000208127890 */ /* 0x000fe2000fffe03f */
[----:B------:R-:W-:Y:S01]  /*32a0*/  UMOV UR17, 0x40000040 ;  /* 0x4000004000117882 */ /* 0x000fe20000000000 */
[----:B------:R-:W-:Y:S01]  /*32b0*/  UMOV UR19, 0x40000040 ;  /* 0x4000004000137882 */ /* 0x000fe20000000000 */
[----:B------:R-:W-:-:S06]  /*32c0*/  UISETP.NE.AND UP0, UPT, UR6, UR27, UPT ;  /* 0x0000001b0600728c */ /* 0x000fcc000bf05270 */
        /* <DEDUP_REMOVED lines=18> */
[----:B------:R-:W-:Y:S01]  /*33f0*/  UMOV UR17, 0x40000040 ;  /* 0x4000004000117882 */ /* 0x000fe20000000000 */
[----:B------:R-:W-:-:S06]  /*3400*/  USEL UR7, URZ, 0x1, UP0 ;  /* 0x000000013f077887 */ /* 0x000fcc0008000000 */
[----:B------:R-:W-:-:S03]  /*3410*/  ISETP.NE.AND P1, PT, RZ, UR7, PT ;  /* 0x00000007ff007c0c */ /* 0x000fc6000bf25270 */
[----:B------:R-:W-:Y:S03]  /*3420*/  QGMMA.64x128x32.F32.E5M2.E5M2 R24, gdesc[UR16], R24, gsb0 ;  /* 0x01e00000101879f3 */ /* 0x000fe60008003818 */
[----:B------:R-:W-:-:S07]  /*3430*/  WARPGROUP.DEPBAR.LE gsb0, 0x1 ;  /* 0x00008000000079c5 */ /* 0x000fce0000010100 */
[----:B------:R-:W-:Y:S05]  /*3440*/  @!P1 BRA `(.L_x_28) ;  /* 0x0000000c00709947 */ /* 0x000fea0003800000 */
[----:B------:R-:W-:Y:S02]  /*3450*/  WARPGROUP.DEPBAR.LE gsb0, 0x0 ;  /* 0x00008000000079c5 */ /* 0x000fe40000010000 */
[----:B-----5:R-:W-:-:S01]  /*3460*/  FADD R227, R89, R227 ;  /* 0x000000e359e37221 */ /* 0x020fc20000000000 */
[----:B------:R-:W-:Y:S01]  /*3470*/  FADD R226, R90, R226 ;  /* 0x000000e25ae27221 */ /* 0x000fe20000000000 */
[----:B------:R-:W-:-:S01]  /*3480*/  FADD R225, R91, R225 ;  /* 0x000000e15be17221 */ /* 0x000fc20000000000 */
[----:B------:R-:W-:Y:S01]  /*3490*/  FADD R224, R92, R224 ;  /* 0x000000e05ce07221 */ /* 0x000fe20000000000 */
[----:B------:R-:W-:-:S01]  /*34a0*/  FADD R223, R93, R223 ;  /* 0x000000df5ddf7221 */ /* 0x000fc20000000000 */
[----:B------:R2:W-:Y:S01]  /*34b0*/  STL [R1+0x84], R227 ;  /* 0x000084e301007387 */ /* 0x0005e20000100800 */
[----:B------:R-:W-:-:S01]  /*34c0*/  FADD R222, R94, R222 ;  /* 0x000000de5ede7221 */ /* 0x000fc20000000000 */
[----:B------:R-:W-:Y:S01]  /*34d0*/  FADD R221, R95, R221 ;  /* 0x000000dd5fdd7221 */ /* 0x000fe20000000000 */
[----:B------:R-:W-:-:S01]  /*34e0*/  FADD R220, R96, R220 ;  /* 0x000000dc60dc7221 */ /* 0x000fc20000000000 */
[----:B------:R-:W-:Y:S01]  /*34f0*/  FADD R219, R97, R219 ;  /* 0x000000db61db7221 */ /* 0x000fe20000000000 */
[----:B------:R-:W-:-:S01]  /*3500*/  FADD R218, R98, R218 ;  /* 0x000000da62da7221 */ /* 0x000fc20000000000 */
[----:B------:R-:W-:Y:S01]  /*3510*/  FADD R217, R99, R217 ;  /* 0x000000d963d97221 */ /* 0x000fe20000000000 */
[----:B------:R-:W-:-:S01]  /*3520*/  FADD R216, R100, R216 ;  /* 0x000000d864d87221 */ /* 0x000fc20000000000 */
[----:B------:R-:W-:Y:S01]  /*3530*/  FADD R215, R101, R215 ;  /* 0x000000d765d77221 */ /* 0x000fe20000000000 */
[----:B------:R-:W-:-:S01]  /*3540*/  FADD R214, R102, R214 ;  /* 0x000000d666d67221 */ /* 0x000fc20000000000 */
[----:B--2---:R-:W2:Y:S01]  /*3550*/  LDL.LU R227, [R1+0x28] ;  /* 0x0000280001e37983 */ /* 0x004ea20000300800 */
[----:B------:R-:W-:-:S01]  /*3560*/  FADD R213, R103, R213 ;  /* 0x000000d567d57221 */ /* 0x000fc20000000000 */
[----:B------:R-:W-:Y:S01]  /*3570*/  FADD R212, R104, R212 ;  /* 0x000000d468d47221 */ /* 0x000fe20000000000 */
[----:B------:R-:W-:-:S01]  /*3580*/  FADD R211, R105, R211 ;  /* 0x000000d369d37221 */ /* 0x000fc20000000000 */
[----:B------:R3:W-:Y:S01]  /*3590*/  STL [R1+0x88], R226 ;  /* 0x000088e201007387 */ /* 0x0007e20000100800 */
[----:B------:R-:W-:-:S03]  /*35a0*/  FADD R228, R88, R228 ;  /* 0x000000e458e47221 */ /* 0x000fc60000000000 */
[----:B---3--:R-:W3:Y:S04]  /*35b0*/  LDL.LU R226, [R1+0x24] ;  /* 0x0000240001e27983 */ /* 0x008ee80000300800 */
[----:B------:R4:W-:Y:S04]  /*35c0*/  STL [R1+0x8c], R225 ;  /* 0x00008ce101007387 */ /* 0x0009e80000100800 */
[----:B----4-:R-:W4:Y:S04]  /*35d0*/  LDL.LU R225, [R1+0x20] ;  /* 0x0000200001e17983 */ /* 0x010f280000300800 */
[----:B------:R0:W-:Y:S04]  /*35e0*/  STL [R1+0x90], R224 ;  /* 0x000090e001007387 */ /* 0x0001e80000100800 */
[----:B0-----:R-:W4:Y:S04]  /*35f0*/  LDL.LU R224, [R1+0x1c] ;  /* 0x00001c0001e07983 */ /* 0x001f280000300800 */
        /* <DEDUP_REMOVED lines=13> */
[----:B0-----:R-:W4:Y:S04]  /*36d0*/  LDL.LU R217, [R1] ;  /* 0x0000000001d97983 */ /* 0x001f280000300800 */
[----:B------:R-:W-:Y:S04]  /*36e0*/  STL [R1+0xb0], R216 ;  /* 0x0000b0d801007387 */ /* 0x000fe80000100800 */
[----:B------:R-:W-:Y:S04]  /*36f0*/  STL [R1+0xb4], R215 ;  /* 0x0000b4d701007387 */ /* 0x000fe80000100800 */
[----:B------:R-:W-:Y:S04]  /*3700*/  STL [R1+0xb8], R214 ;  /* 0x0000b8d601007387 */ /* 0x000fe80000100800 */
[----:B------:R-:W-:Y:S04]  /*3710*/  STL [R1+0xbc], R213 ;  /* 0x0000bcd501007387 */ /* 0x000fe80000100800 */
[----:B------:R-:W-:Y:S04]  /*3720*/  STL [R1+0xc0], R212 ;  /* 0x0000c0d401007387 */ /* 0x000fe80000100800 */
[----:B------:R0:W-:Y:S01]  /*3730*/  STL [R1+0xc4], R211 ;  /* 0x0000c4d301007387 */ /* 0x0001e20000100800 */
[----:B--2---:R-:W-:-:S01]  /*3740*/  FADD R227, R70, R227 ;  /* 0x000000e346e37221 */ /* 0x004fc20000000000 */
[----:B---3--:R-:W-:Y:S01]  /*3750*/  FADD R226, R69, R226 ;  /* 0x000000e245e27221 */ /* 0x008fe20000000000 */
[----:B----4-:R-:W-:-:S01]  /*3760*/  FADD R225, R68, R225 ;  /* 0x000000e144e17221 */ /* 0x010fc20000000000 */
[----:B------:R-:W-:Y:S01]  /*3770*/  FADD R224, R67, R224 ;  /* 0x000000e043e07221 */ /* 0x000fe20000000000 */
[----:B------:R-:W-:-:S01]  /*3780*/  FADD R223, R66, R223 ;  /* 0x000000df42df7221 */ /* 0x000fc20000000000 */
[----:B------:R-:W-:Y:S01]  /*3790*/  FADD R222, R65, R222 ;  /* 0x000000de41de7221 */ /* 0x000fe20000000000 */
[----:B------:R-:W-:-:S01]  /*37a0*/  FADD R221, R64, R221 ;  /* 0x000000dd40dd7221 */ /* 0x000fc20000000000 */
[----:B------:R-:W-:Y:S01]  /*37b0*/  FADD R220, R63, R220 ;  /* 0x000000dc3fdc7221 */ /* 0x000fe20000000000 */
[----:B------:R-:W-:-:S01]  /*37c0*/  FADD R219, R62, R219 ;  /* 0x000000db3edb7221 */ /* 0x000fc20000000000 */
[----:B------:R-:W-:Y:S01]  /*37d0*/  FADD R218, R61, R218 ;  /* 0x000000da3dda7221 */ /* 0x000fe20000000000 */
[----:B------:R-:W-:-:S05]  /*37e0*/  FADD R217, R60, R217 ;  /* 0x000000d93cd97221 */ /* 0x000fca0000000000 */
[----:B------:R2:W-:Y:S04]  /*37f0*/  STL [R1], R217 ;  /* 0x000000d901007387 */ /* 0x0005e80000100800 */
[----:B------:R3:W-:Y:S04]  /*3800*/  STL [R1+0x4], R218 ;  /* 0x000004da01007387 */ /* 0x0007e80000100800 */
[----:B------:R4:W-:Y:S04]  /*3810*/  STL [R1+0x8], R219 ;  /* 0x000008db01007387 */ /* 0x0009e80000100800 */
[----:B------:R1:W-:Y:S04]  /*3820*/  STL [R1+0xc], R220 ;  /* 0x00000cdc01007387 */ /* 0x0003e80000100800 */
[----:B------:R1:W-:Y:S04]  /*3830*/  STL [R1+0x10], R221 ;  /* 0x000010dd01007387 */ /* 0x0003e80000100800 */
[----:B------:R1:W-:Y:S04]  /*3840*/  STL [R1+0x14], R222 ;  /* 0x000014de01007387 */ /* 0x0003e80000100800 */
[----:B------:R1:W-:Y:S04]  /*3850*/  STL [R1+0x18], R223 ;  /* 0x000018df01007387 */ /* 0x0003e80000100800 */
[----:B------:R1:W-:Y:S04]  /*3860*/  STL [R1+0x1c], R224 ;  /* 0x00001ce001007387 */ /* 0x0003e80000100800 */
[----:B0-----:R-:W4:Y:S04]  /*3870*/  LDL.LU R211, [R1+0x2c] ;  /* 0x00002c0001d37983 */ /* 0x001f280000300800 */
[----:B------:R0:W-:Y:S04]  /*3880*/  STL [R1+0x20], R225 ;  /* 0x000020e101007387 */ /* 0x0001e80000100800 */
[----:B------:R-:W4:Y:S04]  /*3890*/  LDL.LU R212, [R1+0x30] ;  /* 0x0000300001d47983 */ /* 0x000f280000300800 */
[----:B------:R0:W-:Y:S04]  /*38a0*/  STL [R1+0x24], R226 ;  /* 0x000024e201007387 */ /* 0x0001e80000100800 */
[----:B------:R-:W4:Y:S04]  /*38b0*/  LDL.LU R213, [R1+0x34] ;  /* 0x0000340001d57983 */ /* 0x000f280000300800 */
[----:B------:R0:W-:Y:S04]  /*38c0*/  STL [R1+0x28], R227 ;  /* 0x000028e301007387 */ /* 0x0001e80000100800 */
[----:B------:R-:W4:Y:S04]  /*38d0*/  LDL.LU R214, [R1+0x38] ;  /* 0x0000380001d67983 */ /* 0x000f280000300800 */
[----:B------:R-:W4:Y:S04]  /*38e0*/  LDL.LU R215, [R1+0x3c] ;  /* 0x00003c0001d77983 */ /* 0x000f280000300800 */
[----:B------:R-:W4:Y:S04]  /*38f0*/  LDL.LU R216, [R1+0x40] ;  /* 0x0000400001d87983 */ /* 0x000f280000300800 */
[----:B--2---:R-:W2:Y:S04]  /*3900*/  LDL.LU R217, [R1+0x44] ;  /* 0x0000440001d97983 */ /* 0x004ea80000300800 */
[----:B---3--:R-:W3:Y:S04]  /*3910*/  LDL.LU R218, [R1+0x48] ;  /* 0x0000480001da7983 */ /* 0x008ee80000300800 */
[----:B----4-:R-:W4:Y:S04]  /*3920*/  LDL.LU R219, [R1+0x4c] ;  /* 0x00004c0001db7983 */ /* 0x010f280000300800 */
[----:B-1----:R-:W4:Y:S04]  /*3930*/  LDL.LU R220, [R1+0x50] ;  /* 0x0000500001dc7983 */ /* 0x002f280000300800 */
[----:B------:R-:W4:Y:S04]  /*3940*/  LDL.LU R221, [R1+0x54] ;  /* 0x0000540001dd7983 */ /* 0x000f280000300800 */
[----:B------:R-:W4:Y:S04]  /*3950*/  LDL.LU R222, [R1+0x58] ;  /* 0x0000580001de7983 */ /* 0x000f280000300800 */
[----:B------:R-:W4:Y:S04]  /*3960*/  LDL.LU R223, [R1+0x5c] ;  /* 0x00005c0001df7983 */ /* 0x000f280000300800 */
[----:B------:R-:W4:Y:S04]  /*3970*/  LDL.LU R224, [R1+0x60] ;  /* 0x0000600001e07983 */ /* 0x000f280000300800 */
[----:B0-----:R-:W4:Y:S04]  /*3980*/  LDL.LU R225, [R1+0x64] ;  /* 0x0000640001e17983 */ /* 0x001f280000300800 */
[----:B------:R-:W4:Y:S04]  /*3990*/  LDL.LU R226, [R1+0x68] ;  /* 0x0000680001e27983 */ /* 0x000f280000300800 */
[----:B------:R-:W4:Y:S01]  /*39a0*/  LDL.LU R227, [R1+0x6c] ;  /* 0x00006c0001e37983 */ /* 0x000f220000300800 */
[----:B------:R-:W-:-:S05]  /*39b0*/  FADD R211, R71, R211 ;  /* 0x000000d347d37221 */ /* 0x000fca0000000000 */
[----:B------:R0:W-:Y:S01]  /*39c0*/  STL [R1+0x2c], R211 ;  /* 0x00002cd301007387 */ /* 0x0001e20000100800 */
[----:B------:R-:W-:-:S03]  /*39d0*/  FADD R212, R72, R212 ;  /* 0x000000d448d47221 */ /* 0x000fc60000000000 */
[----:B0-----:R0:W5:Y:S01]  /*39e0*/  LDL.LU R211, [R1+0xc4] ;  /* 0x0000c40001d37983 */ /* 0x0011620000300800 */
[----:B------:R-:W-:-:S03]  /*39f0*/  FADD R213, R73, R213 ;  /* 0x000000d549d57221 */ /* 0x000fc60000000000 */
[----:B------:R1:W-:Y:S01]  /*3a00*/  STL [R1+0x30], R212 ;  /* 0x000030d401007387 */ /* 0x0003e20000100800 */
[----:B------:R-:W-:-:S01]  /*3a10*/  FADD R214, R74, R214 ;  /* 0x000000d64ad67221 */ /* 0x000fc20000000000 */
[----:B------:R-:W-:Y:S02]  /*3a20*/  FADD R215, R75, R215 ;  /* 0x000000d74bd77221 */ /* 0x000fe40000000000 */
[----:B-1----:R0:W5:Y:S01]  /*3a30*/  LDL.LU R212, [R1+0xc0] ;  /* 0x0000c00001d47983 */ /* 0x0021620000300800 */
[----:B------:R-:W-:-:S03]  /*3a40*/  FADD R216, R76, R216 ;  /* 0x000000d84cd87221 */ /* 0x000fc60000000000 */
[----:B------:R1:W-:Y:S01]  /*3a50*/  STL [R1+0x34], R213 ;  /* 0x000034d501007387 */ /* 0x0003e20000100800 */
[----:B--2---:R-:W-:-:S03]  /*3a60*/  FADD R217, R77, R217 ;  /* 0x000000d94dd97221 */ /* 0x004fc60000000000 */
[----:B-1----:R0:W5:Y:S01]  /*3a70*/  LDL.LU R213, [R1+0xbc] ;  /* 0x0000bc0001d57983 */ /* 0x0021620000300800 */
[----:B---3--:R-:W-:-:S03]  /*3a80*/  FADD R218, R78, R218 ;  /* 0x000000da4eda7221 */ /* 0x008fc60000000000 */
[----:B------:R1:W-:Y:S01]  /*3a90*/  STL [R1+0x38], R214 ;  /* 0x000038d601007387 */ /* 0x0003e20000100800 */
[----:B----4-:R-:W-:-:S01]  /*3aa0*/  FADD R219, R79, R219 ;  /* 0x000000db4fdb7221 */ /* 0x010fc20000000000 */
[----:B------:R-:W-:Y:S02]  /*3ab0*/  FADD R220, R80, R220 ;  /* 0x000000dc50dc7221 */ /* 0x000fe40000000000 */
[----:B-1----:R0:W5:Y:S04]  /*3ac0*/  LDL.LU R214, [R1+0xb8] ;  /* 0x0000b80001d67983 */ /* 0x0021680000300800 */
[----:B------:R1:W-:Y:S01]  /*3ad0*/  STL [R1+0x3c], R215 ;  /* 0x00003cd701007387 */ /* 0x0003e20000100800 */
[----:B------:R-:W-:-:S01]  /*3ae0*/  FADD R221, R81, R221 ;  /* 0x000000dd51dd7221 */ /* 0x000fc20000000000 */
[----:B------:R-:W-:-:S02]  /*3af0*/  FADD R222, R82, R222 ;  /* 0x000000de52de7221 */ /* 0x000fc40000000000 */
[----:B-1----:R0:W5:Y:S04]  /*3b00*/  LDL.LU R215, [R1+0xb4] ;  /* 0x0000b40001d77983 */ /* 0x0021680000300800 */
[----:B------:R1:W-:Y:S01]  /*3b10*/  STL [R1+0x40], R216 ;  /* 0x000040d801007387 */ /* 0x0003e20000100800 */
[----:B------:R-:W-:-:S03]  /*3b20*/  FADD R223, R83, R223 ;  /* 0x000000df53df7221 */ /* 0x000fc60000000000 */
        /* <DEDUP_REMOVED lines=13> */
[----:B------:R1:W-:Y:S04]  /*3c00*/  STL [R1+0x54], R221 ;  /* 0x000054dd01007387 */ /* 0x0003e80000100800 */
        /* <DEDUP_REMOVED lines=12> */
[----:B-1----:R0:W5:Y:S01]  /*3cd0*/  LDL.LU R227, [R1+0x84] ;  /* 0x0000840001e37983 */ /* 0x0021620000300800 */
        /* <DEDUP_REMOVED lines=82> */
[----:B0-----:R-:W-:-:S06]  /*4200*/  UMOV UR6, URZ ;  /* 0x0000003f00067c82 */ /* 0x001fcc0008000000 */
.L_x_28:
[----:B------:R-:W-:Y:S05]  /*4210*/  @!P2 BRA `(.L_x_29) ;  /* 0x000000000004a947 */ /* 0x000fea0003800000 */
[----:B------:R-:W-:Y:S01]  /*4220*/  BPT.TRAP 0x1 ;  /* 0x000000040000795c */ /* 0x000fe20000300000 */
.L_x_29:
[----:B-----5:R2:W-:Y:S04]  /*4230*/  STL [R1+0x84], R0 ;  /* 0x0000840001007387 */ /* 0x0205e80000100800 */
[----:B--2---:R-:W2:Y:S01]  /*4240*/  LDL R0, [R1+0x70] ;  /* 0x0000700001007983 */ /* 0x004ea20000100800 */
[----:B-1----:R-:W-:-:S05]  /*4250*/  IMAD.U32 R229, RZ, RZ, UR25 ;  /* 0x00000019ffe57e24 */ /* 0x002fca000f8e00ff */
[----:B------:R-:W-:-:S05]  /*4260*/  @P0 LEA R229, R229, UR11, 0x3 ;  /* 0x0000000be5e50c11 */ /* 0x000fca000f8e18ff */
[----:B------:R-:W-:Y:S01]  /*4270*/  @P0 VIADD R229, R229, 0x20 ;  /* 0x00000020e5e50836 */ /* 0x000fe20000000000 */
[----:B------:R-:W-:-:S06]  /*4280*/  UISETP.GT.U32.AND UP0, UPT, UR13, 0x1, UPT ;  /* 0x000000010d00788c */ /* 0x000fcc000bf04070 */
[----:B------:R-:W-:Y:S02]  /*4290*/  PLOP3.LUT P1, PT, PT, PT, UP0, 0x80, 0x0 ;  /* 0x000000000000781c */ /* 0x000fe40003f2f008 */
[----:B--2---:R-:W-:Y:S02]  /*42a0*/  @P0 PRMT R229, R0, 0x654, R229 ;  /* 0x0000065400e50816 */ /* 0x004fe400000000e5 */
[----:B------:R1:W5:Y:S02]  /*42b0*/  LDL.LU R0, [R1+0x84] ;  /* 0x0000840001007983 */ /* 0x0003640000300800 */
[----:B------:R1:W-:Y:S07]  /*42c0*/  @P0 SYNCS.ARRIVE.TRANS64.RED.A1T0 RZ, [R229+URZ], RZ ;  /* 0x000000ffe5ff09a7 */ /* 0x0003ee000810043f */
[----:B------:R-:W-:Y:S05]  /*42d0*/  @P1 BRA `(.L_x_30) ;  /* 0x0000000000041947 */ /* 0x000fea0003800000 */
[----:B------:R-:W-:Y:S01]  /*42e0*/  BPT.TRAP 0x1 ;  /* 0x000000040000795c */ /* 0x000fe20000300000 */
.L_x_30:
[----:B------:R-:W-:Y:S02]  /*42f0*/  UISETP.GT.AND UP2, UPT, UR26, 0x1, UPT ;  /* 0x000000011a00788c */ /* 0x000fe4000bf44270 */
[----:B------:R-:W-:Y:S02]  /*4300*/  UIADD3 UR23, UR23, 0x1, URZ ;  /* 0x0000000117177890 */ /* 0x000fe4000fffe03f */
[----:B------:R-:W-:Y:S02]  /*4310*/  UIADD3 UR25, UR25, 0x1, URZ ;  /* 0x0000000119197890 */ /* 0x000fe4000fffe03f */
[----:B------:R-:W-:Y:S01]  /*4320*/  PLOP3.LUT P1, PT, PT, PT, UP2, 0x80, 0x0 ;  /* 0x000000000000781c */ /* 0x000fe20003f2f028 */
[----:B------:R-:W-:Y:S02]  /*4330*/  UISETP.NE.AND UP0, UPT, UR23, 0x4, UPT ;  /* 0x000000041700788c */ /* 0x000fe4000bf05270 */
[----:B------:R-:W-:Y:S02]  /*4340*/  UIADD3 UR16, UR26, -0x1, URZ ;  /* 0xffffffff1a107890 */ /* 0x000fe4000fffe03f */
[----:B------:R-:W-:-:S02]  /*4350*/  USEL UR8, URZ, 0x1, UP0 ;  /* 0x000000013f087887 */ /* 0x000fc40008000000 */
[----:B------:R-:W-:Y:S02]  /*4360*/  UISETP.NE.AND UP1, UPT, UR25, 0x4, UPT ;  /* 0x000000041900788c */ /* 0x000fe4000bf25270 */
[----:B------:R-:W-:Y:S02]  /*4370*/  ULOP3.LUT UR24, UR24, UR8, URZ, 0x3c, !UPT ;  /* 0x0000000818187292 */ /* 0x000fe4000f8e3c3f */
[----:B------:R-:W-:Y:S02]  /*4380*/  USEL UR23, UR23, URZ, UP0 ;  /* 0x0000003f17177287 */ /* 0x000fe40008000000 */
[----:B------:R-:W-:Y:S01]  /*4390*/  USEL UR25, UR25, URZ, UP1 ;  /* 0x0000003f19197287 */ /* 0x000fe20008800000 */
[----:B------:R-:W-:Y:S01]  /*43a0*/  UMOV UR8, 0x1 ;  /* 0x0000000100087882 */ /* 0x000fe20000000000 */
[----:B------:R-:W-:Y:S01]  /*43b0*/  UMOV UR26, UR16 ;  /* 0x00000010001a7c82 */ /* 0x000fe20008000000 */
[----:B------:R-:W-:Y:S09]  /*43c0*/  @P1 BRA `(.L_x_31) ;  /* 0xffffffec001c1947 */ /* 0x000ff2000383ffff */
.L_x_23:
[----:B------:R-:W-:-:S04]  /*43d0*/  UISETP.NE.AND UP0, UPT, UR6, URZ, UPT ;  /* 0x0000003f0600728c */ /* 0x000fc8000bf05270 */
[----:B------:R-:W-:-:S06]  /*43e0*/  USEL UR6, URZ, 0x1, !UP0 ;  /* 0x000000013f067887 */ /* 0x000fcc000c000000 */
[----:B------:R-:W-:-:S13]  /*43f0*/  ISETP.NE.AND P1, PT, RZ, UR6, PT ;  /* 0x00000006ff007c0c */ /* 0x000fda000bf25270 */
[----:B------:R-:W-:Y:S05]  /*4400*/  @!P1 BRA `(.L_x_32) ;  /* 0x0000000c00c49947 */ /* 0x000fea0003800000 */
[----:B------:R-:W-:Y:S02]  /*4410*/  WARPGROUP.DEPBAR.LE gsb0, 0x0 ;  /* 0x00008000000079c5 */ /* 0x000fe40000010000 */
[----:B-----5:R-:W-:Y:S01]  /*4420*/  FADD R227, R89, R227 ;  /* 0x000000e359e37221 */ /* 0x020fe20000000000 */
[----:B------:R-:W-:-:S04]  /*4430*/  FADD R228, R88, R228 ;  /* 0x000000e458e47221 */ /* 0x000fc80000000000 */
[----:B------:R2:W-:Y:S04]  /*4440*/  STL [R1+0x84], R227 ;  /* 0x000084e301007387 */ /* 0x0005e80000100800 */
[----:B--2---:R-:W2:Y:S04]  /*4450*/  LDL.LU R227, [R1+0x6c] ;  /* 0x00006c0001e37983 */ /* 0x004ea80000300800 */
[----:B--2---:R2:W-:Y:S04]  /*4460*/  STL [R1+0x88], R227 ;  /* 0x000088e301007387 */ /* 0x0045e80000100800 */
        /* <DEDUP_REMOVED lines=52> */
[----:B--2---:R-:W2:Y:S01]  /*47b0*/  LDL.LU R227, [R1] ;  /* 0x0000000001e37983 */ /* 0x004ea20000300800 */
[----:B------:R-:W-:Y:S01]  /*47c0*/  FADD R226, R90, R226 ;  /* 0x000000e25ae27221 */ /* 0x000fe20000000000 */
        /* <DEDUP_REMOVED lines=97> */
[----:B--2---:R-:W-:-:S05]  /*4de0*/  FADD R227, R60, R227 ;  /* 0x000000e33ce37221 */ /* 0x004fca0000000000 */
[----:B------:R2:W-:Y:S04]  /*4df0*/  STL [R1], R227 ;  /* 0x000000e301007387 */ /* 0x0005e80000100800 */
[----:B--2---:R-:W2:Y:S02]  /*4e00*/  LDL.LU R227, [R1+0xf0] ;  /* 0x0000f00001e37983 */ /* 0x004ea40000300800 */
[----:B--2---:R-:W-:-:S05]  /*4e10*/  FADD R227, R61, R227 ;  /* 0x000000e33de37221 */ /* 0x004fca0000000000 */
[----:B------:R2:W-:Y:S04]  /*4e20*/  STL [R1+0x4], R227 ;  /* 0x000004e301007387 */ /* 0x0005e80000100800 */
        /* <DEDUP_REMOVED lines=78> */
[----:B--2---:R2:W5:Y:S02]  /*5310*/  LDL.LU R227, [R1+0x84] ;  /* 0x0000840001e37983 */ /* 0x0045640000300800 */
.L_x_32:
[----:B------:R-:W-:Y:S02]  /*5320*/  WARPGROUP.DEPBAR.LE gsb0, 0x0 ;  /* 0x00008000000079c5 */ /* 0x000fe40000010000 */
[----:B------:R-:W3:Y:S02]  /*5330*/  LDC R24, c[0x0][0x28c] ;  /* 0x0000a300ff187b82 */ /* 0x000ee40000000800 */
[----:B---3--:R-:W-:-:S13]  /*5340*/  ISETP.GE.AND P1, PT, R24, 0x1, PT ;  /* 0x000000011800780c */ /* 0x008fda0003f26270 */
[----:B------:R-:W-:Y:S05]  /*5350*/  @!P1 BRA `(.L_x_33) ;  /* 0x0000000000589947 */ /* 0x000fea0003800000 */
[----:B------:R-:W-:-:S06]  /*5360*/  UISETP.NE.AND UP0, UPT, UR22, 0x3, UPT ;  /* 0x000000031600788c */ /* 0x000fcc000bf05270 */
[----:B------:R-:W-:-:S13]  /*5370*/  PLOP3.LUT P1, PT, PT, PT, UP0, 0x80, 0x0 ;  /* 0x000000000000781c */ /* 0x000fda0003f2f008 */
[----:B------:R-:W-:Y:S05]  /*5380*/  @!P1 BRA `(.L_x_34) ;  /* 0x0000000000049947 */ /* 0x000fea0003800000 */
[----:B------:R-:W-:Y:S01]  /*5390*/  BPT.TRAP 0x1 ;  /* 0x000000040000795c */ /* 0x000fe20000300000 */
.L_x_34:
[----:B-----5:R3:W-:Y:S04]  /*53a0*/  STL [R1+0x84], R0 ;  /* 0x0000840001007387 */ /* 0x0207e80000100800 */
[----:B---3--:R-:W3:Y:S01]  /*53b0*/  LDL R0, [R1+0x70] ;  /* 0x0000700001007983 */ /* 0x008ee20000100800 */
[----:B------:R-:W-:Y:S01]  /*53c0*/  VOTEU.ANY UP0, P0 ;  /* 0x00000000003f7886 */ /* 0x000fe20000000100 */
[----:B------:R-:W-:Y:S01]  /*53d0*/  UISETP.LT.AND UP1, UPT, UR9, 0x1, UPT ;  /* 0x000000010900788c */ /* 0x000fe2000bf21270 */
[----:B------:R-:W-:-:S03]  /*53e0*/  IMAD.U32 R25, RZ, RZ, UR11 ;  /* 0x0000000bff197e24 */ /* 0x000fc6000f8e00ff */
[----:B------:R-:W-:-:S04]  /*53f0*/  @UP0 USEL UR6, UR9, 0x1, UP1 ;  /* 0x0000000109060887 */ /* 0x000fc80008800000 */
[----:B------:R-:W-:-:S06]  /*5400*/  @UP0 UIADD3 UR6, UR5, UR9, -UR6 ;  /* 0x0000000905060290 */ /* 0x000fcc000fffe806 */
[----:B------:R-:W-:-:S04]  /*5410*/  IMAD.U32 R24, RZ, RZ, UR6 ;  /* 0x00000006ff187e24 */ /* 0x000fc8000f8e00ff */
[----:B------:R-:W-:-:S05]  /*5420*/  @P0 IMAD.SHL.U32 R24, R24, 0x8, RZ ;  /* 0x0000000818180824 */ /* 0x000fca00078e00ff */
[----:B------:R-:W-:-:S04]  /*5430*/  @P0 LOP3.LUT R24, R24, 0x18, RZ, 0xc0, !PT ;  /* 0x0000001818180812 */ /* 0x000fc800078ec0ff */
[----:B------:R-:W-:-:S04]  /*5440*/  @P0 IADD3 R24, R25, 0x20, R24 ;  /* 0x0000002019180810 */ /* 0x000fc80007ffe018 */
[----:B---3--:R-:W-:Y:S02]  /*5450*/  @P0 PRMT R24, R0, 0x654, R24 ;  /* 0x0000065400180816 */ /* 0x008fe40000000018 */
[----:B------:R3:W5:Y:S01]  /*5460*/  LDL.LU R0, [R1+0x84] ;  /* 0x0000840001007983 */ /* 0x0007620000300800 */
[----:B------:R-:W-:Y:S01]  /*5470*/  UISETP.GT.U32.AND UP0, UPT, UR13, 0x1, UPT ;  /* 0x000000010d00788c */ /* 0x000fe2000bf04070 */
[----:B------:R3:W-:Y:S05]  /*5480*/  @P0 SYNCS.ARRIVE.TRANS64.RED.A1T0 RZ, [R24+URZ], RZ ;  /* 0x000000ff18ff09a7 */ /* 0x0007ea000810043f */
[----:B------:R-:W-:-:S13]  /*5490*/  PLOP3.LUT P1, PT, PT, PT, UP0, 0x80, 0x0 ;  /* 0x000000000000781c */ /* 0x000fda0003f2f008 */
[----:B---3--:R-:W-:Y:S05]  /*54a0*/  @P1 BRA `(.L_x_33) ;  /* 0x0000000000041947 */ /* 0x008fea0003800000 */
[----:B------:R-:W-:Y:S01]  /*54b0*/  BPT.TRAP 0x1 ;  /* 0x000000040000795c */ /* 0x000fe20000300000 */
.L_x_33:
[----:B------:R3:W-:Y:S01]  /*54c0*/  STL [R1+0x8c], R3 ;  /* 0x00008c0301007387 */ /* 0x0007e20000100800 */
[----:B------:R-:W4:Y:S01]  /*54d0*/  LDC R28, c[0x0][0x288] ;  /* 0x0000a200ff1c7b82 */ /* 0x000f220000000800 */
[----:B------:R-:W-:Y:S02]  /*54e0*/  ULDC UR6, c[0x0][0x284] ;  /* 0x0000a10000067ab9 */ /* 0x000fe40000000800 */
[----:B---3--:R-:W3:Y:S04]  /*54f0*/  LDL.LU R3, [R1+0x7c] ;  /* 0x00007c0001037983 */ /* 0x008ee80000300800 */
[----:B------:R0:W-:Y:S04]  /*5500*/  STL [R1+0x88], R2 ;  /* 0x0000880201007387 */ /* 0x0001e80000100800 */
[----:B0-----:R-:W2:Y:S04]  /*5510*/  LDL.LU R2, [R1+0x80] ;  /* 0x0000800001027983 */ /* 0x001ea80000300800 */
[----:B-----5:R0:W-:Y:S02]  /*5520*/  STL [R1+0x84], R0 ;  /* 0x0000840001007387 */ /* 0x0201e40000100800 */
[----:B0-----:R-:W0:Y:S02]  /*5530*/  S2R R0, SR_TID.X ;  /* 0x0000000000007919 */ /* 0x001e240000002100 */
[----:B0-----:R-:W-:-:S02]  /*5540*/  SHF.R.U32.HI R24, RZ, 0x2, R0 ;  /* 0x00000002ff187819 */ /* 0x001fc40000011600 */
[----:B------:R-:W-:Y:S02]  /*5550*/  LOP3.LUT R26, R0, 0x60, RZ, 0xc0, !PT ;  /* 0x00000060001a7812 */ /* 0x000fe400078ec0ff */
[----:B------:R-:W-:Y:S02]  /*5560*/  SHF.R.U32.HI R27, RZ, 0x7, R0 ;  /* 0x00000007ff1b7819 */ /* 0x000fe40000011600 */
[----:B------:R-:W-:Y:S02]  /*5570*/  LOP3.LUT R25, R24, 0x7, RZ, 0xc0, !PT ;  /* 0x0000000718197812 */ /* 0x000fe400078ec0ff */
[----:B------:R-:W-:Y:S02]  /*5580*/  SHF.R.U32.HI R26, RZ, 0x1, R26 ;  /* 0x00000001ff1a7819 */ /* 0x000fe4000001161a */
[----:B------:R-:W-:Y:S02]  /*5590*/  LOP3.LUT R24, R27, 0x1, RZ, 0xc0, !PT ;  /* 0x000000011b187812 */ /* 0x000fe400078ec0ff */
[----:B------:R-:W-:Y:S01]  /*55a0*/  IADD3 R31, RZ, -R26, -R25 ;  /* 0x8000001aff1f7210 */ /* 0x000fe20007ffe819 */
[C---:B------:R-:W-:Y:S01]  /*55b0*/  IMAD.SHL.U32 R32, R0.reuse, 0x2, RZ ;  /* 0x0000000200207824 */ /* 0x040fe200078e00ff */
[----:B------:R-:W-:Y:S01]  /*55c0*/  LOP3.LUT R27, R0, 0x3, RZ, 0xc0, !PT ;  /* 0x00000003001b7812 */ /* 0x000fe200078ec0ff */
[----:B------:R-:W-:-:S02]  /*55d0*/  IMAD.SHL.U32 R30, R24, 0x40, RZ ;  /* 0x00000040181e7824 */ /* 0x000fc400078e00ff */
[----:B------:R-:W-:Y:S02]  /*55e0*/  IMAD R31, R24, -0x40, R31 ;  /* 0xffffffc0181f7824 */ /* 0x000fe400078e021f */
[----:B---3--:R-:W-:Y:S02]  /*55f0*/  IMAD.SHL.U32 R29, R3, 0x80, RZ ;  /* 0x00000080031d7824 */ /* 0x008fe400078e00ff */
[----:B------:R0:W5:Y:S01]  /*5600*/  LDL.LU R3, [R1+0x8c] ;  /* 0x00008c0001037983 */ /* 0x0001620000300800 */
[----:B------:R-:W-:Y:S01]  /*5610*/  LOP3.LUT R43, R30, 0x40, R25, 0xe2, !PT ;  /* 0x000000401e2b7812 */ /* 0x000fe200078ee219 */
[----:B----4-:R-:W-:Y:S01]  /*5620*/  IMAD R42, R27, -0x2, R28 ;  /* 0xfffffffe1b2a7824 */ /* 0x010fe200078e021c */
[----:B------:R-:W-:Y:S01]  /*5630*/  ISETP.GE.AND P1, PT, R29, R28, PT ;  /* 0x0000001c1d00720c */ /* 0x000fe20003f26270 */
[C---:B--2---:R-:W-:Y:S02]  /*5640*/  IMAD.SHL.U32 R24, R2.reuse, 0x100, RZ ;  /* 0x0000010002187824 */ /* 0x044fe400078e00ff */
[----:B------:R-:W-:-:S02]  /*5650*/  IMAD.WIDE R38, R2, 0x100, RZ ;  /* 0x0000010002267825 */ /* 0x000fc400078e02ff */
[----:B------:R0:W5:Y:S04]  /*5660*/  LDL.LU R2, [R1+0x88] ;  /* 0x0000880001027983 */ /* 0x0001680000300800 */
[----:B------:R0:W5:Y:S01]  /*5670*/  LDL.LU R0, [R1+0x84] ;  /* 0x0000840001007983 */ /* 0x0001620000300800 */
[----:B------:R-:W-:Y:S01]  /*5680*/  ISETP.GE.OR P1, PT, R24, UR6, P1 ;  /* 0x0000000618007c0c */ /* 0x000fe20008f26670 */
[----:B------:R-:W-:Y:S01]  /*5690*/  IMAD.IADD R42, R42, 0x1, -R29 ;  /* 0x000000012a2a7824 */ /* 0x000fe200078e0a1d */
[----:B------:R-:W-:Y:S01]  /*56a0*/  IADD3 R41, -R24, UR6, R31 ;  /* 0x0000000618297c10 */ /* 0x000fe2000fffe11f */
[----:B------:R-:W-:Y:S01]  /*56b0*/  IMAD.MOV.U32 R40, RZ, RZ, -0x1 ;  /* 0xffffffffff287424 */ /* 0x000fe200078e00ff */
[----:B------:R-:W-:Y:S02]  /*56c0*/  LOP3.LUT R43, R38, R43, R26, 0xfe, !PT ;  /* 0x0000002b262b7212 */ /* 0x000fe400078efe1a */
[----:B------:R-:W-:-:S07]  /*56d0*/  LOP3.LUT R32, R29, 0x6, R32, 0xf8, !PT ;  /* 0x000000061d207812 */ /* 0x000fce00078ef820 */
[----:B0-----:R-:W-:Y:S05]  /*56e0*/  @P1 BRA `(.L_x_35) ;  /* 0x00000090000c1947 */ /* 0x001fea0003800000 */
[----:B------:R-:W0:Y:S01]  /*56f0*/  LDC.64 R28, c[0x0][0x5c8] ;  /* 0x00017200ff1c7b82 */ /* 0x000e220000000a00 */
[----:B------:R-:W-:Y:S01]  /*5700*/  USHF.R.S32.HI UR7, URZ, 0x1f, UR12 ;  /* 0x0000001f3f077899 */ /* 0x000fe2000801140c */
[--C-:B------:R-:W-:Y:S01]  /*5710*/  SHF.R.S32.HI R33, RZ, 0x1f, R32.reuse ;  /* 0x0000001fff217819 */ /* 0x100fe20000011420 */
[----:B------:R-:W-:Y:S01]  /*5720*/  ULDC.64 UR10, c[0x0][0x5d0] ;  /* 0x00017400000a7ab9 */ /* 0x000fe20000000a00 */
[----:B------:R-:W-:Y:S01]  /*5730*/  BSSY B0, `(.L_x_35) ;  /* 0x00008fe000007945 */ /* 0x000fe20003800000 */
[----:B------:R-:W-:Y:S02]  /*5740*/  UIMAD UR6, UR7, UR10, URZ ;  /* 0x0000000a070672a4 */ /* 0x000fe4000f8e023f */
[----:B------:R-:W-:Y:S02]  /*5750*/  IMAD.U32 R27, RZ, RZ, UR10 ;  /* 0x0000000aff1b7e24 */ /* 0x000fe4000f8e00ff */
[----:B------:R-:W-:Y:S02]  /*5760*/  UIMAD UR6, UR12, UR11, UR6 ;  /* 0x0000000b0c0672a4 */ /* 0x000fe4000f8e0206 */
[----:B------:R-:W-:Y:S01]  /*5770*/  IMAD.WIDE.U32 R26, R27, UR12, R32 ;  /* 0x0000000c1b1a7c25 */ /* 0x000fe2000f8e0020 */
[----:B------:R-:W-:-:S03]  /*5780*/  ULDC.64 UR10, c[0x0][0x5c0] ;  /* 0x00017000000a7ab9 */ /* 0x000fc60000000a00 */
[----:B------:R-:W-:Y:S02]  /*5790*/  VIADD R27, R27, UR6 ;  /* 0x000000061b1b7c36 */ /* 0x000fe40008000000 */
[-C--:B0-----:R-:W-:Y:S01]  /*57a0*/  IMAD R24, R39, R28.reuse, RZ ;  /* 0x0000001c27187224 */ /* 0x081fe200078e02ff */
[----:B------:R-:W-:Y:S01]  /*57b0*/  SHF.L.U64.HI R34, R28, 0x3, R29 ;  /* 0x000000031c227819 */ /* 0x000fe2000001021d */
[----:B------:R-:W-:-:S04]  /*57c0*/  IMAD.WIDE.U32 R26, R43, R28, R26 ;  /* 0x0000001c2b1a7225 */ /* 0x000fc800078e001a */
[----:B------:R-:W-:Y:S01]  /*57d0*/  IMAD R25, R43, R29, R24 ;  /* 0x0000001d2b197224 */ /* 0x000fe200078e0218 */
[C---:B------:R-:W-:Y:S01]  /*57e0*/  LEA R30, P2, R28.reuse, R26, 0x7 ;  /* 0x0000001a1c1e7211 */ /* 0x040fe200078438ff */
[----:B------:R-:W-:Y:S01]  /*57f0*/  IMAD.SHL.U32 R31, R28, 0x8, RZ ;  /* 0x000000081c1f7824 */ /* 0x000fe200078e00ff */
[----:B------:R-:W-:Y:S01]  /*5800*/  IADD3 R24, P1, R26, UR10, RZ ;  /* 0x0000000a1a187c10 */ /* 0x000fe2000ff3e0ff */
[----:B------:R-:W-:-:S03]  /*5810*/  IMAD.IADD R27, R27, 0x1, R25 ;  /* 0x000000011b1b7824 */ /* 0x000fc600078e0219 */
[----:B------:R-:W-:Y:S02]  /*5820*/  IADD3 R26, P5, P6, R26, UR10, R31 ;  /* 0x0000000a1a1a7c10 */ /* 0x000fe4000febe01f */
[----:B------:R-:W-:Y:S02]  /*5830*/  LEA.HI.X R29, R28, R27, R29, 0x7, P2 ;  /* 0x0000001b1c1d7211 */ /* 0x000fe400010f3c1d */
[C---:B------:R-:W-:Y:S02]  /*5840*/  IADD3.X R25, R27.reuse, UR11, RZ, P1, !PT ;  /* 0x0000000b1b197c10 */ /* 0x040fe40008ffe4ff */
[----:B------:R-:W-:Y:S02]  /*5850*/  IADD3.X R27, R27, UR11, R34, P5, P6 ;  /* 0x0000000b1b1b7c10 */ /* 0x000fe4000afec422 */
[----:B------:R-:W-:Y:S02]  /*5860*/  FSETP.NEU.AND P5, PT, RZ, UR21, PT ;  /* 0x00000015ff007c0b */ /* 0x000fe4000bfad000 */
[----:B------:R-:W-:-:S02]  /*5870*/  IADD3 R28, P1, P2, R30, UR10, R31 ;  /* 0x0000000a1e1c7c10 */ /* 0x000fc4000fa3e01f */
[----:B------:R-:W-:-:S04]  /*5880*/  IADD3 R30, P3, R30, UR10, RZ ;  /* 0x0000000a1e1e7c10 */ /* 0x000fc8000ff7e0ff */
[C---:B------:R-:W-:Y:S02]  /*5890*/  IADD3.X R31, R29.reuse, UR11, RZ, P3, !PT ;  /* 0x0000000b1d1f7c10 */ /* 0x040fe40009ffe4ff */
[----:B------:R-:W-:-:S03]  /*58a0*/  IADD3.X R29, R29, UR11, R34, P1, P2 ;  /* 0x0000000b1d1d7c10 */ /* 0x000fc60008fe4422 */
[----:B------:R-:W-:Y:S05]  /*58b0*/  @!P5 BRA `(.L_x_36) ;  /* 0x0000006c0014d947 */ /* 0x000fea0003800000 */
[----:B------:R-:W-:Y:S01]  /*58c0*/  ULDC.64 UR10, c[0x0][0x5b8] ;  /* 0x00016e00000a7ab9 */ /* 0x000fe20000000a00 */
[----:B------:R-:W-:Y:S01]  /*58d0*/  ISETP.GE.AND P1, PT, R41, 0x1, PT ;  /* 0x000000012900780c */ /* 0x000fe20003f26270 */
[----:B------:R-:W-:Y:S02]  /*58e0*/  UIMAD UR6, UR7, UR10, URZ ;  /* 0x0000000a070672a4 */ /* 0x000fe4000f8e023f */
[----:B------:R-:W-:Y:S01]  /*58f0*/  IMAD.U32 R35, RZ, RZ, UR10 ;  /* 0x0000000aff237e24 */ /* 0x000fe2000f8e00ff */
[----:B------:R-:W-:Y:S01]  /*5900*/  BSSY B1, `(.L_x_37) ;  /* 0x0000010000017945 */ /* 0x000fe20003800000 */
[----:B------:R-:W-:Y:S01]  /*5910*/  ISETP.LT.OR P5, PT, R42, 0x1, !P1 ;  /* 0x000000012a00780c */ /* 0x000fe20004fa1670 */
[----:B------:R-:W-:Y:S02]  /*5920*/  UIMAD UR6, UR12, UR11, UR6 ;  /* 0x0000000b0c0672a4 */ /* 0x000fe4000f8e0206 */
[----:B------:R-:W-:Y:S01]  /*5930*/  IMAD.WIDE.U32 R32, R35, UR12, R32 ;  /* 0x0000000c23207c25 */ /* 0x000fe2000f8e0020 */
[----:B------:R-:W-:-:S03]  /*5940*/  ULDC.64 UR10, c[0x0][0x5a8] ;  /* 0x00016a00000a7ab9 */ /* 0x000fc60000000a00 */
[----:B------:R-:W-:Y:S02]  /*5950*/  IMAD.MOV.U32 R36, RZ, RZ, R32 ;  /* 0x000000ffff247224 */ /* 0x000fe400078e0020 */
[----:B------:R-:W-:Y:S01]  /*5960*/  VIADD R37, R33, UR6 ;  /* 0x0000000621257c36 */ /* 0x000fe20008000000 */
[----:B------:R-:W-:Y:S02]  /*5970*/  ULDC.64 UR6, c[0x0][0x5b0] ;  /* 0x00016c0000067ab9 */ /* 0x000fe40000000a00 */
[----:B------:R-:W-:Y:S02]  /*5980*/  IMAD R34, R39, UR6, RZ ;  /* 0x0000000627227c24 */ /* 0x000fe4000f8e02ff */
[----:B------:R-:W-:-:S04]  /*5990*/  IMAD.WIDE.U32 R32, R43, UR6, R36 ;  /* 0x000000062b207c25 */ /* 0x000fc8000f8e0024 */
[--C-:B------:R-:W-:Y:S01]  /*59a0*/  IMAD R35, R43, UR7, R34.reuse ;  /* 0x000000072b237c24 */ /* 0x100fe2000f8e0222 */
[----:B------:R-:W-:Y:S02]  /*59b0*/  IADD3 R32, P2, R32, UR10, RZ ;  /* 0x0000000a20207c10 */ /* 0x000fe4000ff5e0ff */
[----:B------:R-:W-:Y:S02]  /*59c0*/  PRMT R34, RZ, 0x7610, R34 ;  /* 0x00007610ff227816 */ /* 0x000fe40000000022 */
[----:B------:R-:W-:Y:S01]  /*59d0*/  IADD3.X R33, R33, UR11, R35, P2, !PT ;  /* 0x0000000b21217c10 */ /* 0x000fe200097fe423 */
[----:B------:R-:W-:Y:S08]  /*59e0*/  @P5 BRA `(.L_x_38) ;  /* 0x0000000000045947 */ /* 0x000ff00003800000 */
[----:B------:R0:W5:Y:S02]  /*59f0*/  LDG.E.U8 R34, desc[UR14][R32.64] ;  /* 0x0000000e20227981 */ /* 0x000164000c1e1100 */
.L_x_38:
[----:B------:R-:W-:Y:S05]  /*5a00*/  BSYNC B1 ;  /* 0x0000000000017941 */ /* 0x000fea0003800000 */
.L_x_37:
[----:B-----5:R-:W-:Y:S01]  /*5a10*/  LOP3.LUT R34, R34, 0xff, RZ, 0xc0, !PT ;  /* 0x000000ff22227812 */ /* 0x020fe200078ec0ff */
[----:B------:R-:W-:Y:S01]  /*5a20*/  BSSY B1, `(.L_x_39) ;  /* 0x000000b000017945 */ /* 0x000fe20003800000 */
[----:B------:R-:W-:Y:S02]  /*5a30*/  ISETP.LT.OR P3, PT, R42, 0x2, !P1 ;  /* 0x000000022a00780c */ /* 0x000fe40004f61670 */
[----:B------:R-:W-:-:S05]  /*5a40*/  F2FP.F16.E5M2.UNPACK_B R34, R34 ;  /* 0x00000022ff22723e */ /* 0x000fca00020004ff */
[----:B------:R-:W-:-:S05]  /*5a50*/  HADD2.F32 R34, -RZ, R34.H0_H0 ;  /* 0x20000022ff227230 */ /* 0x000fca0000004100 */
[----:B------:R-:W-:Y:S01]  /*5a60*/  FMUL R35, R34, UR21 ;  /* 0x0000001522237c20 */ /* 0x000fe20008400000 */
[----:B------:R-:W-:-:S03]  /*5a70*/  PRMT R34, RZ, 0x7610, R34 ;  /* 0x00007610ff227816 */ /* 0x000fc60000000022 */
[----:B------:R-:W-:-:S05]  /*5a80*/  FFMA R35, R228, UR20, R35 ;  /* 0x00000014e4237c23 */ /* 0x000fca0008000023 */
[----:B------:R-:W-:-:S05]  /*5a90*/  F2FP.SATFINITE.E5M2.F32.PACK_AB_MERGE_C R35, RZ, R35, RZ ;  /* 0x00000023ff23723e */ /* 0x000fca00048060ff */
[----:B------:R2:W-:Y:S01]  /*5aa0*/  @!P5 STG.E.U8 desc[UR14][R24.64], R35 ;  /* 0x000000231800d986 */ /* 0x0005e2000c10110e */
[----:B------:R-:W-:Y:S05]  /*5ab0*/  @P3 BRA `(.L_x_40) ;  /* 0x0000000000043947 */ /* 0x000fea0003800000 */
[----:B------:R3:W5:Y:S02]  /*5ac0*/  LDG.E.U8 R34, desc[UR14][R32.64+0x1] ;  /* 0x0000010e20227981 */ /* 0x000764000c1e1100 */
.L_x_40:
[----:B------:R-:W-:Y:S05]  /*5ad0*/  BSYNC B1 ;  /* 0x0000000000017941 */ /* 0x000fea0003800000 */
.L_x_39:
[----:B-----5:R-:W-:Y:S01]  /*5ae0*/  LOP3.LUT R34, R34, 0xff, RZ, 0xc0, !PT ;  /* 0x000000ff22227812 */ /* 0x020fe200078ec0ff */
[----:B------:R-:W-:Y:S01]  /*5af0*/  BSSY B1, `(.L_x_41) ;  /* 0x0000013000017945 */ /* 0x000fe20003800000 */
[----:B------:R-:W-:Y:S02]  /*5b00*/  IADD3 R45, P2, R43, 0x8, RZ ;  /* 0x000000082b2d7810 */ /* 0x000fe40007f5e0ff */
[----:B------:R-:W-:-:S03]  /*5b10*/  F2FP.F16.E5M2.UNPACK_B R34, R34 ;  /* 0x00000022ff22723e */ /* 0x000fc600020004ff */
[----:B--2---:R-:W-:Y:S01]  /*5b20*/  IMAD.X R35, RZ, RZ, R39, P2 ;  /* 0x000000ffff237224 */ /* 0x004fe200010e0627 */
[----:B------:R-:W-:Y:S01]  /*5b30*/  ISETP.GE.AND P2, PT, R41, 0x9, PT ;  /* 0x000000092900780c */ /* 0x000fe20003f46270 */
[----:B------:R-:W-:Y:S02]  /*5b40*/  HADD2.F32 R34, -RZ, R34.H0_H0 ;  /* 0x20000022ff227230 */ /* 0x000fe40000004100 */
[----:B------:R-:W-:Y:S01]  /*5b50*/  IMAD R46, R35, UR6, RZ ;  /* 0x00000006232e7c24 */ /* 0x000fe2000f8e02ff */
[----:B------:R-:W-:Y:S02]  /*5b60*/  ISETP.LT.OR P5, PT, R42, 0x1, !P2 ;  /* 0x000000012a00780c */ /* 0x000fe400057a1670 */
[----:B------:R-:W-:Y:S01]  /*5b70*/  FMUL R44, R34, UR21 ;  /* 0x00000015222c7c20 */ /* 0x000fe20008400000 */
[----:B------:R-:W-:-:S04]  /*5b80*/  IMAD.WIDE.U32 R34, R45, UR6, R36 ;  /* 0x000000062d227c25 */ /* 0x000fc8000f8e0024 */
[----:B------:R-:W-:Y:S01]  /*5b90*/  FFMA R44, R227, UR20, R44 ;  /* 0x00000014e32c7c23 */ /* 0x000fe2000800002c */
[----:B------:R-:W-:Y:S01]  /*5ba0*/  IMAD R45, R45, UR7, R46 ;  /* 0x000000072d2d7c24 */ /* 0x000fe2000f8e022e */
[----:B------:R-:W-:-:S03]  /*5bb0*/  IADD3 R34, P6, R34, UR10, RZ ;  /* 0x0000000a22227c10 */ /* 0x000fc6000ffde0ff */
[----:B------:R-:W-:Y:S02]  /*5bc0*/  F2FP.SATFINITE.E5M2.F32.PACK_AB_MERGE_C R47, RZ, R44, RZ ;  /* 0x0000002cff2f723e */ /* 0x000fe400048060ff */
[----:B------:R-:W-:Y:S02]  /*5bd0*/  IADD3.X R35, R35, UR11, R45, P6, !PT ;  /* 0x0000000b23237c10 */ /* 0x000fe4000b7fe42d */
[----:B------:R-:W-:Y:S01]  /*5be0*/  PRMT R44, RZ, 0x7610, R44 ;  /* 0x00007610ff2c7816 */ /* 0x000fe2000000002c */
[----:B------:R2:W-:Y:S01]  /*5bf0*/  @!P3 STG.E.U8 desc[UR14][R24.64+0x1], R47 ;  /* 0x0000012f1800b986 */ /* 0x0005e2000c10110e */
[----:B------:R-:W-:Y:S05]  /*5c00*/  @P5 BRA `(.L_x_42) ;  /* 0x0000000000045947 */ /* 0x000fea0003800000 */
[----:B------:R4:W5:Y:S02]  /*5c10*/  LDG.E.U8 R44, desc[UR14][R34.64] ;  /* 0x0000000e222c7981 */ /* 0x000964000c1e1100 */
.L_x_42:
[----:B------:R-:W-:Y:S05]  /*5c20*/  BSYNC B1 ;  /* 0x0000000000017941 */ /* 0x000fea0003800000 */
.L_x_41:
        /* <DEDUP_REMOVED lines=12> */
.L_x_44:
[----:B------:R-:W-:Y:S05]  /*5cf0*/  BSYNC B1 ;  /* 0x0000000000017941 */ /* 0x000fea0003800000 */
.L_x_43:
[----:B-----5:R-:W-:Y:S01]  /*5d00*/  LOP3.LUT R44, R44, 0xff, RZ, 0xc0, !PT ;  /* 0x000000ff2c2c7812 */ /* 0x020fe200078ec0ff */
[----:B------:R-:W-:Y:S01]  /*5d10*/  BSSY B1, `(.L_x_45) ;  /* 0x000000b000017945 */ /* 0x000fe20003800000 */
[----:B------:R-:W-:Y:S02]  /*5d20*/  ISETP.LT.OR P5, PT, R42, 0x9, !P1 ;  /* 0x000000092a00780c */ /* 0x000fe40004fa1670 */
[----:B------:R-:W-:-:S05]  /*5d30*/  F2FP.F16.E5M2.UNPACK_B R44, R44 ;  /* 0x0000002cff2c723e */ /* 0x000fca00020004ff */
[----:B------:R-:W-:-:S05]  /*5d40*/  HADD2.F32 R44, -RZ, R44.H0_H0 ;  /* 0x2000002cff2c7230 */ /* 0x000fca0000004100 */
[----:B------:R-:W-:-:S04]  /*5d50*/  FMUL R44, R44, UR21 ;  /* 0x000000152c2c7c20 */ /* 0x000fc80008400000 */
[----:B------:R-:W-:-:S05]  /*5d60*/  FFMA R44, R225, UR20, R44 ;  /* 0x00000014e12c7c23 */ /* 0x000fca000800002c */
[----:B0-----:R-:W-:Y:S02]  /*5d70*/  F2FP.SATFINITE.E5M2.F32.PACK_AB_MERGE_C R45, RZ, R44, RZ ;  /* 0x0000002cff2d723e */ /* 0x001fe400048060ff */
[----:B------:R-:W-:-:S03]  /*5d80*/  PRMT R44, RZ, 0x7610, R44 ;  /* 0x00007610ff2c7816 */ /* 0x000fc6000000002c */
[----:B------:R0:W-:Y:S01]  /*5d90*/  @!P3 STG.E.U8 desc[UR14][R26.64+0x1], R45 ;  /* 0x0000012d1a00b986 */ /* 0x0001e2000c10110e */
[----:B------:R-:W-:Y:S05]  /*5da0*/  @P5 BRA `(.L_x_46) ;  /* 0x0000000000045947 */ /* 0x000fea0003800000 */
[----:B------:R0:W5:Y:S02]  /*5db0*/  LDG.E.U8 R44, desc[UR14][R32.64+0x8] ;  /* 0x0000080e202c7981 */ /* 0x000164000c1e1100 */
.L_x_46:
[----:B------:R-:W-:Y:S05]  /*5dc0*/  BSYNC B1 ;  /* 0x0000000000017941 */ /* 0x000fea0003800000 */
.L_x_45:
[----:B-----5:R-:W-:Y:S01]  /*5dd0*/  LOP3.LUT R44, R44, 0xff, RZ, 0xc0, !PT ;  /* 0x000000ff2c2c7812 */ /* 0x020fe200078ec0ff */
[----:B------:R-:W-:Y:S01]  /*5de0*/  BSSY B1, `(.L_x_47) ;  /* 0x000000b000017945 */ /* 0x000fe20003800000 */
[----:B------:R-:W-:Y:S02]  /*5df0*/  ISETP.LT.OR P3, PT, R42, 0xa, !P1 ;  /* 0x0000000a2a00780c */ /* 0x000fe40004f61670 */
[----:B------:R-:W-:-:S05]  /*5e00*/  F2FP.F16.E5M2.UNPACK_B R44, R44 ;  /* 0x0000002cff2c723e */ /* 0x000fca00020004ff */
[----:B------:R-:W-:-:S05]  /*5e10*/  HADD2.F32 R44, -RZ, R44.H0_H0 ;  /* 0x2000002cff2c7230 */ /* 0x000fca0000004100 */
[----:B0-----:R-:W-:Y:S01]  /*5e20*/  FMUL R45, R44, UR21 ;  /* 0x000000152c2d7c20 */ /* 0x001fe20008400000 */
[----:B------:R-:W-:-:S03]  /*5e30*/  PRMT R44, RZ, 0x7610, R44 ;  /* 0x00007610ff2c7816 */ /* 0x000fc6000000002c */
[----:B------:R-:W-:-:S05]  /*5e40*/  FFMA R45, R224, UR20, R45 ;  /* 0x00000014e02d7c23 */ /* 0x000fca000800002d */
[----:B------:R-:W-:-:S05]  /*5e50*/  F2FP.SATFINITE.E5M2.F32.PACK_AB_MERGE_C R45, RZ, R45, RZ ;  /* 0x0000002dff2d723e */ /* 0x000fca00048060ff */
[----:B------:R0:W-:Y:S01]  /*5e60*/  @!P5 STG.E.U8 desc[UR14][R24.64+0x8], R45 ;  /* 0x0000082d1800d986 */ /* 0x0001e2000c10110e */
[----:B------:R-:W-:Y:S05]  /*5e70*/  @P3 BRA `(.L_x_48) ;  /* 0x0000000000043947 */ /* 0x000fea0003800000 */
[----:B------:R0:W5:Y:S02]  /*5e80*/  LDG.E.U8 R44, desc[UR14][R32.64+0x9] ;  /* 0x0000090e202c7981 */ /* 0x000164000c1e1100 */
.L_x_48:
[----:B------:R-:W-:Y:S05]  /*5e90*/  BSYNC B1 ;  /* 0x0000000000017941 */ /* 0x000fea0003800000 */
.L_x_47:
        /* <DEDUP_REMOVED lines=12> */
.L_x_50:
[----:B------:R-:W-:Y:S05]  /*5f60*/  BSYNC B1 ;  /* 0x0000000000017941 */ /* 0x000fea0003800000 */
.L_x_49:
        /* <DEDUP_REMOVED lines=12> */
.L_x_52:
[----:B------:R-:W-:Y:S05]  /*6030*/  BSYNC B1 ;  /* 0x0000000000017941 */ /* 0x000fea0003800000 */
.L_x_51:
        /* <DEDUP_REMOVED lines=12> */
.L_x_54:
[----:B------:R-:W-:Y:S05]  /*6100*/  BSYNC B1 ;  /* 0x0000000000017941 */ /* 0x000fea0003800000 */
.L_x_53:
        /* <DEDUP_REMOVED lines=12> */
.L_x_56:
[----:B------:R-:W-:Y:S05]  /*61d0*/  BSYNC B1 ;  /* 0x0000000000017941 */ /* 0x000fea0003800000 */
.L_x_55:
        /* <DEDUP_REMOVED lines=12> */
.L_x_58:
[----:B------:R-:W-:Y:S05]  /*62a0*/  BSYNC B1 ;  /* 0x0000000000017941 */ /* 0x000fea0003800000 */
.L_x_57:
        /* <DEDUP_REMOVED lines=12> */
.L_x_60:
[----:B------:R-:W-:Y:S05]  /*6370*/  BSYNC B1 ;  /* 0x0000000000017941 */ /* 0x000fea0003800000 */
.L_x_59:
        /* <DEDUP_REMOVED lines=12> */
.L_x_62:
[----:B------:R-:W-:Y:S05]  /*6440*/  BSYNC B1 ;  /* 0x0000000000017941 */ /* 0x000fea0003800000 */
.L_x_61:
        /* <DEDUP_REMOVED lines=12> */
.L_x_64:
[----:B------:R-:W-:Y:S05]  /*6510*/  BSYNC B1 ;  /* 0x0000000000017941 */ /* 0x000fea0003800000 */
.L_x_63:
        /* <DEDUP_REMOVED lines=12> */
.L_x_66:
[----:B------:R-:W-:Y:S05]  /*65e0*/  BSYNC B1 ;  /* 0x0000000000017941 */ /* 0x000fea0003800000 */
.L_x_65:
        /* <DEDUP_REMOVED lines=12> */
.L_x_68:
[----:B------:R-:W-:Y:S05]  /*66b0*/  BSYNC B1 ;  /* 0x0000000000017941 */ /* 0x000fea0003800000 */
.L_x_67:
        /* <DEDUP_REMOVED lines=12> */
.L_x_70:
[----:B------:R-:W-:Y:S05]  /*6780*/  BSYNC B1 ;  /* 0x0000000000017941 */ /* 0x000fea0003800000 */
.L_x_69:
        /* <DEDUP_REMOVED lines=12> */
.L_x_72:
[----:B------:R-:W-:Y:S05]  /*6850*/  BSYNC B1 ;  /* 0x0000000000017941 */ /* 0x000fea0003800000 */
.L_x_71:
        /* <DEDUP_REMOVED lines=12> */
.L_x_74:
[----:B------:R-:W-:Y:S05]  /*6920*/  BSYNC B1 ;  /* 0x0000000000017941 */ /* 0x000fea0003800000 */
.L_x_73:
        /* <DEDUP_REMOVED lines=12> */
.L_x_76:
[----:B------:R-:W-:Y:S05]  /*69f0*/  BSYNC B1 ;  /* 0x0000000000017941 */ /* 0x000fea0003800000 */
.L_x_75:
        /* <DEDUP_REMOVED lines=12> */
.L_x_78:
[----:B------:R-:W-:Y:S05]  /*6ac0*/  BSYNC B1 ;  /* 0x0000000000017941 */ /* 0x000fea0003800000 */
.L_x_77:
        /* <DEDUP_REMOVED lines=12> */
.L_x_80:
[----:B------:R-:W-:Y:S05]  /*6b90*/  BSYNC B1 ;  /* 0x0000000000017941 */ /* 0x000fea0003800000 */
.L_x_79:
        /* <DEDUP_REMOVED lines=12> */
.L_x_82:
[----:B------:R-:W-:Y:S05]  /*6c60*/  BSYNC B1 ;  /* 0x0000000000017941 */ /* 0x000fea0003800000 */
.L_x_81:
        /* <DEDUP_REMOVED lines=12> */
.L_x_84:
[----:B------:R-:W-:Y:S05]  /*6d30*/  BSYNC B1 ;  /* 0x0000000000017941 */ /* 0x000fea0003800000 */
.L_x_83:
        /* <DEDUP_REMOVED lines=12> */
.L_x_86:
[----:B------:R-:W-:Y:S05]  /*6e00*/  BSYNC B1 ;  /* 0x0000000000017941 */ /* 0x000fea0003800000 */
.L_x_85:
        /* <DEDUP_REMOVED lines=12> */
.L_x_88:
[----:B------:R-:W-:Y:S05]  /*6ed0*/  BSYNC B1 ;  /* 0x0000000000017941 */ /* 0x000fea0003800000 */
.L_x_87:
        /* <DEDUP_REMOVED lines=12> */
.L_x_90:
[----:B------:R-:W-:Y:S05]  /*6fa0*/  BSYNC B1 ;  /* 0x0000000000017941 */ /* 0x000fea0003800000 */
.L_x_89:
        /* <DEDUP_REMOVED lines=12> */
.L_x_92:
[----:B------:R-:W-:Y:S05]  /*7070*/  BSYNC B1 ;  /* 0x0000000000017941 */ /* 0x000fea0003800000 */
.L_x_91:
        /* <DEDUP_REMOVED lines=12> */
.L_x_94:
[----:B------:R-:W-:Y:S05]  /*7140*/  BSYNC B1 ;  /* 0x0000000000017941 */ /* 0x000fea0003800000 */
.L_x_93:
        /* <DEDUP_REMOVED lines=12> */
.L_x_96:
[----:B------:R-:W-:Y:S05]  /*7210*/  BSYNC B1 ;  /* 0x0000000000017941 */ /* 0x000fea0003800000 */
.L_x_95:
        /* <DEDUP_REMOVED lines=12> */
.L_x_98:
[----:B------:R-:W-:Y:S05]  /*72e0*/  BSYNC B1 ;  /* 0x0000000000017941 */ /* 0x000fea0003800000 */
.L_x_97:
        /* <DEDUP_REMOVED lines=12> */
.L_x_100:
[----:B------:R-:W-:Y:S05]  /*73b0*/  BSYNC B1 ;  /* 0x0000000000017941 */ /* 0x000fea0003800000 */
.L_x_99:
        /* <DEDUP_REMOVED lines=12> */
.L_x_102:
[----:B------:R-:W-:Y:S05]  /*7480*/  BSYNC B1 ;  /* 0x0000000000017941 */ /* 0x000fea0003800000 */
.L_x_101:
        /* <DEDUP_REMOVED lines=12> */
.L_x_104:
[----:B------:R-:W-:Y:S05]  /*7550*/  BSYNC B1 ;  /* 0x0000000000017941 */ /* 0x000fea0003800000 */
.L_x_103:
        /* <DEDUP_REMOVED lines=12> */
.L_x_106:
[----:B------:R-:W-:Y:S05]  /*7620*/  BSYNC B1 ;  /* 0x0000000000017941 */ /* 0x000fea0003800000 */
.L_x_105:
        /* <DEDUP_REMOVED lines=12> */
.L_x_108:
[----:B------:R-:W-:Y:S05]  /*76f0*/  BSYNC B1 ;  /* 0x0000000000017941 */ /* 0x000fea0003800000 */
.L_x_107:
        /* <DEDUP_REMOVED lines=12> */
.L_x_110:
[----:B------:R-:W-:Y:S05]  /*77c0*/  BSYNC B1 ;  /* 0x0000000000017941 */ /* 0x000fea0003800000 */
.L_x_109:
        /* <DEDUP_REMOVED lines=12> */
.L_x_112:
[----:B------:R-:W-:Y:S05]  /*7890*/  BSYNC B1 ;  /* 0x0000000000017941 */ /* 0x000fea0003800000 */
.L_x_111:
        /* <DEDUP_REMOVED lines=12> */
.L_x_114:
[----:B------:R-:W-:Y:S05]  /*7960*/  BSYNC B1 ;  /* 0x0000000000017941 */ /* 0x000fea0003800000 */
.L_x_113:
        /* <DEDUP_REMOVED lines=12> */
.L_x_116:
[----:B------:R-:W-:Y:S05]  /*7a30*/  BSYNC B1 ;  /* 0x0000000000017941 */ /* 0x000fea0003800000 */
.L_x_115:
        /* <DEDUP_REMOVED lines=12> */
.L_x_118:
[----:B------:R-:W-:Y:S05]  /*7b00*/  BSYNC B1 ;  /* 0x0000000000017941 */ /* 0x000fea0003800000 */
.L_x_117:
        /* <DEDUP_REMOVED lines=12> */
.L_x_120:
[----:B------:R-:W-:Y:S05]  /*7bd0*/  BSYNC B1 ;  /* 0x0000000000017941 */ /* 0x000fea0003800000 */
.L_x_119:
        /* <DEDUP_REMOVED lines=12> */
.L_x_122:
[----:B------:R-:W-:Y:S05]  /*7ca0*/  BSYNC B1 ;  /* 0x0000000000017941 */ /* 0x000fea0003800000 */
.L_x_121:
        /* <DEDUP_REMOVED lines=12> */
.L_x_124:
[----:B------:R-:W-:Y:S05]  /*7d70*/  BSYNC B1 ;  /* 0x0000000000017941 */ /* 0x000fea0003800000 */
.L_x_123:
        /* <DEDUP_REMOVED lines=12> */
.L_x_126:
[----:B------:R-:W-:Y:S05]  /*7e40*/  BSYNC B1 ;  /* 0x0000000000017941 */ /* 0x000fea0003800000 */
.L_x_125:
        /* <DEDUP_REMOVED lines=12> */
.L_x_128:
[----:B------:R-:W-:Y:S05]  /*7f10*/  BSYNC B1 ;  /* 0x0000000000017941 */ /* 0x000fea0003800000 */
.L_x_127:
        /* <DEDUP_REMOVED lines=12> */
.L_x_130:
[----:B------:R-:W-:Y:S05]  /*7fe0*/  BSYNC B1 ;  /* 0x0000000000017941 */ /* 0x000fea0003800000 */
.L_x_129:
        /* <DEDUP_REMOVED lines=12> */
.L_x_132:
[----:B------:R-:W-:Y:S05]  /*80b0*/  BSYNC B1 ;  /* 0x0000000000017941 */ /* 0x000fea0003800000 */
.L_x_131:
        /* <DEDUP_REMOVED lines=12> */
.L_x_134:
[----:B------:R-:W-:Y:S05]  /*8180*/  BSYNC B1 ;  /* 0x0000000000017941 */ /* 0x000fea0003800000 */
.L_x_133:
        /* <DEDUP_REMOVED lines=12> */
.L_x_136:
[----:B------:R-:W-:Y:S05]  /*8250*/  BSYNC B1 ;  /* 0x0000000000017941 */ /* 0x000fea0003800000 */
.L_x_135:
        /* <DEDUP_REMOVED lines=12> */
.L_x_138:
[----:B------:R-:W-:Y:S05]  /*8320*/  BSYNC B1 ;  /* 0x0000000000017941 */ /* 0x000fea0003800000 */
.L_x_137:
        /* <DEDUP_REMOVED lines=12> */
.L_x_140:
[----:B------:R-:W-:Y:S05]  /*83f0*/  BSYNC B1 ;  /* 0x0000000000017941 */ /* 0x000fea0003800000 */
.L_x_139:
        /* <DEDUP_REMOVED lines=12> */
.L_x_142:
[----:B------:R-:W-:Y:S05]  /*84c0*/  BSYNC B1 ;  /* 0x0000000000017941 */ /* 0x000fea0003800000 */
.L_x_141:
        /* <DEDUP_REMOVED lines=12> */
.L_x_144:
[----:B------:R-:W-:Y:S05]  /*8590*/  BSYNC B1 ;  /* 0x0000000000017941 */ /* 0x000fea0003800000 */
.L_x_143:
        /* <DEDUP_REMOVED lines=12> */
.L_x_146:
[----:B------:R-:W-:Y:S05]  /*8660*/  BSYNC B1 ;  /* 0x0000000000017941 */ /* 0x000fea0003800000 */
.L_x_145:
        /* <DEDUP_REMOVED lines=12> */
.L_x_148:
[----:B------:R-:W-:Y:S05]  /*8730*/  BSYNC B1 ;  /* 0x0000000000017941 */ /* 0x000fea0003800000 */
.L_x_147:
        /* <DEDUP_REMOVED lines=12> */
.L_x_150:
[----:B------:R-:W-:Y:S05]  /*8800*/  BSYNC B1 ;  /* 0x0000000000017941 */ /* 0x000fea0003800000 */
.L_x_149:
        /* <DEDUP_REMOVED lines=12> */
.L_x_152:
[----:B------:R-:W-:Y:S05]  /*88d0*/  BSYNC B1 ;  /* 0x0000000000017941 */ /* 0x000fea0003800000 */
.L_x_151:
        /* <DEDUP_REMOVED lines=12> */
.L_x_154:
[----:B------:R-:W-:Y:S05]  /*89a0*/  BSYNC B1 ;  /* 0x0000000000017941 */ /* 0x000fea0003800000 */
.L_x_153:
        /* <DEDUP_REMOVED lines=12> */
.L_x_156:
[----:B------:R-:W-:Y:S05]  /*8a70*/  BSYNC B1 ;  /* 0x0000000000017941 */ /* 0x000fea0003800000 */
.L_x_155:
        /* <DEDUP_REMOVED lines=12> */
.L_x_158:
[----:B------:R-:W-:Y:S05]  /*8b40*/  BSYNC B1 ;  /* 0x0000000000017941 */ /* 0x000fea0003800000 */
.L_x_157:
        /* <DEDUP_REMOVED lines=12> */
.L_x_160:
[----:B------:R-:W-:Y:S05]  /*8c10*/  BSYNC B1 ;  /* 0x0000000000017941 */ /* 0x000fea0003800000 */
.L_x_159:
[----:B-----5:R-:W-:Y:S01]  /*8c20*/  LOP3.LUT R44, R44, 0xff, RZ, 0xc0, !PT ;  /* 0x000000ff2c2c7812 */ /* 0x020fe200078ec0ff */
[----:B------:R-:W-:Y:S01]  /*8c30*/  BSSY B1, `(.L_x_161) ;  /* 0x000000b000017945 */ /* 0x000fe20003800000 */
[----:B------:R-:W-:Y:S02]  /*8c40*/  ISETP.LT.OR P3, PT, R42, 0x79, !P2 ;  /* 0x000000792a00780c */ /* 0x000fe40005761670 */
[----:B------:R-:W-:Y:S02]  /*8c50*/  F2FP.F16.E5M2.UNPACK_B R44, R44 ;  /* 0x0000002cff2c723e */ /* 0x000fe400020004ff */
[----:B0--3--:R-:W-:-:S03]  /*8c60*/  PRMT R32, RZ, 0x7610, R32 ;  /* 0x00007610ff207816 */ /* 0x009fc60000000020 */
[----:B------:R-:W-:-:S05]  /*8c70*/  HADD2.F32 R44, -RZ, R44.H0_H0 ;  /* 0x2000002cff2c7230 */ /* 0x000fca0000004100 */
[----:B------:R-:W-:-:S04]  /*8c80*/  FMUL R44, R44, UR21 ;  /* 0x000000152c2c7c20 */ /* 0x000fc80008400000 */
[----:B------:R-:W-:-:S05]  /*8c90*/  FFMA R44, R167, UR20, R44 ;  /* 0x00000014a72c7c23 */ /* 0x000fca000800002c */
[----:B------:R-:W-:-:S05]  /*8ca0*/  F2FP.SATFINITE.E5M2.F32.PACK_AB_MERGE_C R33, RZ, R44, RZ ;  /* 0x0000002cff21723e */ /* 0x000fca00048060ff */
[----:B------:R0:W-:Y:S01]  /*8cb0*/  @!P1 STG.E.U8 desc[UR14][R24.64+0x79], R33 ;  /* 0x0000792118009986 */ /* 0x0001e2000c10110e */
[----:B------:R-:W-:Y:S05]  /*8cc0*/  @P3 BRA `(.L_x_162) ;  /* 0x0000000000043947 */ /* 0x000fea0003800000 */
[----:B------:R3:W5:Y:S02]  /*8cd0*/  LDG.E.U8 R32, desc[UR14][R34.64+0x78] ;  /* 0x0000780e22207981 */ /* 0x000764000c1e1100 */
.L_x_162:
[----:B------:R-:W-:Y:S05]  /*8ce0*/  BSYNC B1 ;  /* 0x0000000000017941 */ /* 0x000fea0003800000 */
.L_x_161:
[----:B-----5:R-:W-:Y:S01]  /*8cf0*/  LOP3.LUT R32, R32, 0xff, RZ, 0xc0, !PT ;  /* 0x000000ff20207812 */ /* 0x020fe200078ec0ff */
[----:B------:R-:W-:Y:S01]  /*8d00*/  BSSY B1, `(.L_x_163) ;  /* 0x000000b000017945 */ /* 0x000fe20003800000 */
[----:B------:R-:W-:Y:S02]  /*8d10*/  ISETP.LT.OR P2, PT, R42, 0x7a, !P2 ;  /* 0x0000007a2a00780c */ /* 0x000fe40005741670 */
[----:B------:R-:W-:Y:S02]  /*8d20*/  F2FP.F16.E5M2.UNPACK_B R32, R32 ;  /* 0x00000020ff20723e */ /* 0x000fe400020004ff */
[----:B0-2---:R-:W-:-:S03]  /*8d30*/  PRMT R24, RZ, 0x7610, R24 ;  /* 0x00007610ff187816 */ /* 0x005fc60000000018 */
[----:B------:R-:W-:-:S05]  /*8d40*/  HADD2.F32 R32, -RZ, R32.H0_H0 ;  /* 0x20000020ff207230 */ /* 0x000fca0000004100 */
[----:B------:R-:W-:-:S04]  /*8d50*/  FMUL R25, R32, UR21 ;  /* 0x0000001520197c20 */ /* 0x000fc80008400000 */
[----:B------:R-:W-:-:S05]  /*8d60*/  FFMA R25, R166, UR20, R25 ;  /* 0x00000014a6197c23 */ /* 0x000fca0008000019 */
[----:B------:R-:W-:-:S05]  /*8d70*/  F2FP.SATFINITE.E5M2.F32.PACK_AB_MERGE_C R25, RZ, R25, RZ ;  /* 0x00000019ff19723e */ /* 0x000fca00048060ff */
[----:B------:R0:W-:Y:S01]  /*8d80*/  @!P3 STG.E.U8 desc[UR14][R26.64+0x78], R25 ;  /* 0x000078191a00b986 */ /* 0x0001e2000c10110e */
[----:B------:R-:W-:Y:S05]  /*8d90*/  @P2 BRA `(.L_x_164) ;  /* 0x0000000000042947 */ /* 0x000fea0003800000 */
[----:B------:R2:W5:Y:S02]  /*8da0*/  LDG.E.U8 R24, desc[UR14][R34.64+0x79] ;  /* 0x0000790e22187981 */ /* 0x000564000c1e1100 */
.L_x_164:
[----:B------:R-:W-:Y:S05]  /*8db0*/  BSYNC B1 ;  /* 0x0000000000017941 */ /* 0x000fea0003800000 */
.L_x_163:
[----:B-----5:R-:W-:Y:S01]  /*8dc0*/  LOP3.LUT R24, R24, 0xff, RZ, 0xc0, !PT ;  /* 0x000000ff18187812 */ /* 0x020fe200078ec0ff */
[----:B------:R-:W-:Y:S01]  /*8dd0*/  BSSY B1, `(.L_x_165) ;  /* 0x0000013000017945 */ /* 0x000fe20003800000 */
[----:B------:R-:W-:Y:S02]  /*8de0*/  IADD3 R33, P1, R43, 0x80, RZ ;  /* 0x000000802b217810 */ /* 0x000fe40007f3e0ff */
[----:B------:R-:W-:-:S03]  /*8df0*/  F2FP.F16.E5M2.UNPACK_B R24, R24 ;  /* 0x00000018ff18723e */ /* 0x000fc600020004ff */
[----:B0-----:R-:W-:Y:S01]  /*8e00*/  IMAD.X R25, RZ, RZ, R39, P1 ;  /* 0x000000ffff197224 */ /* 0x001fe200008e0627 */
[----:B------:R-:W-:Y:S01]  /*8e10*/  ISETP.GE.AND P1, PT, R41, 0x81, PT ;  /* 0x000000812900780c */ /* 0x000fe20003f26270 */
[----:B------:R-:W-:Y:S02]  /*8e20*/  HADD2.F32 R24, -RZ, R24.H0_H0 ;  /* 0x20000018ff187230 */ /* 0x000fe40000004100 */
[----:B--234-:R-:W-:Y:S01]  /*8e30*/  IMAD R34, R25, UR6, RZ ;  /* 0x0000000619227c24 */ /* 0x01cfe2000f8e02ff */
        /* <DEDUP_REMOVED lines=12> */
.L_x_166:
[----:B------:R-:W-:Y:S05]  /*8f00*/  BSYNC B1 ;  /* 0x0000000000017941 */ /* 0x000fea0003800000 */
.L_x_165:
[----:B-----5:R-:W-:Y:S01]  /*8f10*/  LOP3.LUT R32, R32, 0xff, RZ, 0xc0, !PT ;  /* 0x000000ff20207812 */ /* 0x020fe200078ec0ff */
[----:B------:R-:W-:Y:S01]  /*8f20*/  BSSY B1, `(.L_x_167) ;  /* 0x000000b000017945 */ /* 0x000fe20003800000 */
[----:B------:R-:W-:Y:S02]  /*8f30*/  ISETP.LT.OR P3, PT, R42, 0x2, !P1 ;  /* 0x000000022a00780c */ /* 0x000fe40004f61670 */
[----:B------:R-:W-:Y:S02]  /*8f40*/  F2FP.F16.E5M2.UNPACK_B R32, R32 ;  /* 0x00000020ff20723e */ /* 0x000fe400020004ff */
[----:B0-----:R-:W-:-:S03]  /*8f50*/  PRMT R26, RZ, 0x7610, R26 ;  /* 0x00007610ff1a7816 */ /* 0x001fc6000000001a */
[----:B------:R-:W-:-:S05]  /*8f60*/  HADD2.F32 R32, -RZ, R32.H0_H0 ;  /* 0x20000020ff207230 */ /* 0x000fca0000004100 */
[----:B------:R-:W-:-:S04]  /*8f70*/  FMUL R27, R32, UR21 ;  /* 0x00000015201b7c20 */ /* 0x000fc80008400000 */
[----:B------:R-:W-:-:S05]  /*8f80*/  FFMA R27, R164, UR20, R27 ;  /* 0x00000014a41b7c23 */ /* 0x000fca000800001b */
[----:B------:R-:W-:-:S05]  /*8f90*/  F2FP.SATFINITE.E5M2.F32.PACK_AB_MERGE_C R27, RZ, R27, RZ ;  /* 0x0000001bff1b723e */ /* 0x000fca00048060ff */
[----:B------:R0:W-:Y:S01]  /*8fa0*/  @!P5 STG.E.U8 desc[UR14][R30.64], R27 ;  /* 0x0000001b1e00d986 */ /* 0x0001e2000c10110e */
[----:B------:R-:W-:Y:S05]  /*8fb0*/  @P3 BRA `(.L_x_168) ;  /* 0x0000000000043947 */ /* 0x000fea0003800000 */
[----:B------:R3:W5:Y:S02]  /*8fc0*/  LDG.E.U8 R26, desc[UR14][R24.64+0x1] ;  /* 0x0000010e181a7981 */ /* 0x000764000c1e1100 */
.L_x_168:
[----:B------:R-:W-:Y:S05]  /*8fd0*/  BSYNC B1 ;  /* 0x0000000000017941 */ /* 0x000fea0003800000 */
.L_x_167:
[----:B-----5:R-:W-:Y:S01]  /*8fe0*/  LOP3.LUT R26, R26, 0xff, RZ, 0xc0, !PT ;  /* 0x000000ff1a1a7812 */ /* 0x020fe200078ec0ff */
[----:B------:R-:W-:Y:S01]  /*8ff0*/  BSSY B1, `(.L_x_169) ;  /* 0x0000013000017945 */ /* 0x000fe20003800000 */
[----:B------:R-:W-:Y:S02]  /*9000*/  IADD3 R43, P2, R43, 0x88, RZ ;  /* 0x000000882b2b7810 */ /* 0x000fe40007f5e0ff */
[----:B------:R-:W-:Y:S02]  /*9010*/  F2FP.F16.E5M2.UNPACK_B R26, R26 ;  /* 0x0000001aff1a723e */ /* 0x000fe400020004ff */
[----:B------:R-:W-:Y:S01]  /*9020*/  PRMT R32, RZ, 0x7610, R32 ;  /* 0x00007610ff207816 */ /* 0x000fe20000000020 */
[----:B------:R-:W-:Y:S01]  /*9030*/  IMAD.X R38, RZ, RZ, R39, P2 ;  /* 0x000000ffff267224 */ /* 0x000fe200010e0627 */
[----:B------:R-:W-:Y:S01]  /*9040*/  ISETP.GE.AND P2, PT, R41, 0x89, PT ;  /* 0x000000892900780c */ /* 0x000fe20003f46270 */
[----:B------:R-:W-:Y:S02]  /*9050*/  HADD2.F32 R26, -RZ, R26.H0_H0 ;  /* 0x2000001aff1a7230 */ /* 0x000fe40000004100 */
[----:B------:R-:W-:Y:S01]  /*9060*/  IMAD R38, R38, UR6, RZ ;  /* 0x0000000626267c24 */ /* 0x000fe2000f8e02ff */
[----:B------:R-:W-:Y:S01]  /*9070*/  ISETP.LT.OR P5, PT, R42, 0x1, !P2 ;  /* 0x000000012a00780c */ /* 0x000fe200057a1670 */
[----:B------:R-:W-:-:S04]  /*9080*/  IMAD.WIDE.U32 R36, R43, UR6, R36 ;  /* 0x000000062b247c25 */ /* 0x000fc8000f8e0024 */
[----:B------:R-:W-:Y:S01]  /*9090*/  FMUL R26, R26, UR21 ;  /* 0x000000151a1a7c20 */ /* 0x000fe20008400000 */
[----:B------:R-:W-:-:S03]  /*90a0*/  IMAD R43, R43, UR7, R38 ;  /* 0x000000072b2b7c24 */ /* 0x000fc6000f8e0226 */
[----:B------:R-:W-:Y:S01]  /*90b0*/  FFMA R163, R163, UR20, R26 ;  /* 0x00000014a3a37c23 */ /* 0x000fe2000800001a */
[----:B------:R-:W-:-:S04]  /*90c0*/  IADD3 R26, P6, R36, UR10, RZ ;  /* 0x0000000a241a7c10 */ /* 0x000fc8000ffde0ff */
[----:B------:R-:W-:Y:S02]  /*90d0*/  F2FP.SATFINITE.E5M2.F32.PACK_AB_MERGE_C R163, RZ, R163, RZ ;  /* 0x000000a3ffa3723e */ /* 0x000fe400048060ff */
[----:B0-----:R-:W-:-:S03]  /*90e0*/  IADD3.X R27, R37, UR11, R43, P6, !PT ;  /* 0x0000000b251b7c10 */ /* 0x001fc6000b7fe42b */
[----:B------:R0:W-:Y:S01]  /*90f0*/  @!P3 STG.E.U8 desc[UR14][R30.64+0x1], R163 ;  /* 0x000001a31e00b986 */ /* 0x0001e2000c10110e */
[----:B------:R-:W-:Y:S05]  /*9100*/  @P5 BRA `(.L_x_170) ;  /* 0x0000000000045947 */ /* 0x000fea0003800000 */
[----:B------:R4:W5:Y:S02]  /*9110*/  LDG.E.U8 R32, desc[UR14][R26.64] ;  /* 0x0000000e1a207981 */ /* 0x000964000c1e1100 */
.L_x_170:
[----:B------:R-:W-:Y:S05]  /*9120*/  BSYNC B1 ;  /* 0x0000000000017941 */ /* 0x000fea0003800000 */
.L_x_169:
        /* <DEDUP_REMOVED lines=12> */
.L_x_172:
[----:B------:R-:W-:Y:S05]  /*91f0*/  BSYNC B1 ;  /* 0x0000000000017941 */ /* 0x000fea0003800000 */
.L_x_171:
        /* <DEDUP_REMOVED lines=12> */
.L_x_174:
[----:B------:R-:W-:Y:S05]  /*92c0*/  BSYNC B1 ;  /* 0x0000000000017941 */ /* 0x000fea0003800000 */
.L_x_173:
        /* <DEDUP_REMOVED lines=12> */
.L_x_176:
[----:B------:R-:W-:Y:S05]  /*9390*/  BSYNC B1 ;  /* 0x0000000000017941 */ /* 0x000fea0003800000 */
.L_x_175:
        /* <DEDUP_REMOVED lines=12> */
.L_x_178:
[----:B------:R-:W-:Y:S05]  /*9460*/  BSYNC B1 ;  /* 0x0000000000017941 */ /* 0x000fea0003800000 */
.L_x_177:
        /* <DEDUP_REMOVED lines=12> */
.L_x_180:
[----:B------:R-:W-:Y:S05]  /*9530*/  BSYNC B1 ;  /* 0x0000000000017941 */ /* 0x000fea0003800000 */
.L_x_179:
        /* <DEDUP_REMOVED lines=12> */
.L_x_182:
[----:B------:R-:W-:Y:S05]  /*9600*/  BSYNC B1 ;  /* 0x0000000000017941 */ /* 0x000fea0003800000 */
.L_x_181:
        /* <DEDUP_REMOVED lines=12> */
.L_x_184:
[----:B------:R-:W-:Y:S05]  /*96d0*/  BSYNC B1 ;  /* 0x0000000000017941 */ /* 0x000fea0003800000 */
.L_x_183:
        /* <DEDUP_REMOVED lines=12> */
.L_x_186:
[----:B------:R-:W-:Y:S05]  /*97a0*/  BSYNC B1 ;  /* 0x0000000000017941 */ /* 0x000fea0003800000 */
.L_x_185:
        /* <DEDUP_REMOVED lines=12> */
.L_x_188:
[----:B------:R-:W-:Y:S05]  /*9870*/  BSYNC B1 ;  /* 0x0000000000017941 */ /* 0x000fea0003800000 */
.L_x_187:
        /* <DEDUP_REMOVED lines=12> */
.L_x_190:
[----:B------:R-:W-:Y:S05]  /*9940*/  BSYNC B1 ;  /* 0x0000000000017941 */ /* 0x000fea0003800000 */
.L_x_189:
        /* <DEDUP_REMOVED lines=12> */
.L_x_192:
[----:B------:R-:W-:Y:S05]  /*9a10*/  BSYNC B1 ;  /* 0x0000000000017941 */ /* 0x000fea0003800000 */
.L_x_191:
[----:B-----5:R-:W-:Y:S01]  /*9a20*/  LOP3.LUT R32, R32, 0xff, RZ, 0xc0, !PT ;  /* 0x000000ff20207812 */ /* 0x020fe200078ec0ff */
[----:B------:R-:W-:Y:S01]  /*9a30*/  BSSY B1, `(.L_x_193) ;  /* 0x000000b000017945 */ /* 0x000fe20003800000 */
[----:B------:R-:W-:Y:S02]  /*9a40*/  ISETP.LT.OR P5, PT, R42, 0x19, !P2 ;  /* 0x000000192a00780c */ /* 0x000fe400057a1670 */
[----:B------:R-:W-:-:S05]  /*9a50*/  F2FP.F16.E5M2.UNPACK_B R32, R32 ;  /* 0x00000020ff20723e */ /* 0x000fca00020004ff */
[----:B------:R-:W-:-:S05]  /*9a60*/  HADD2.F32 R32, -RZ, R32.H0_H0 ;  /* 0x20000020ff207230 */ /* 0x000fca0000004100 */
[----:B------:R-:W-:-:S04]  /*9a70*/  FMUL R32, R32, UR21 ;  /* 0x0000001520207c20 */ /* 0x000fc80008400000 */
[----:B------:R-:W-:Y:S01]  /*9a80*/  FFMA R32, R23, UR20, R32 ;  /* 0x0000001417207c23 */ /* 0x000fe20008000020 */
[----:B------:R-:W-:-:S04]  /*9a90*/  PRMT R23, RZ, 0x7610, R23 ;  /* 0x00007610ff177816 */ /* 0x000fc80000000017 */
[----:B0-----:R-:W-:-:S05]  /*9aa0*/  F2FP.SATFINITE.E5M2.F32.PACK_AB_MERGE_C R33, RZ, R32, RZ ;  /* 0x00000020ff21723e */ /* 0x001fca00048060ff */
[----:B------:R0:W-:Y:S01]  /*9ab0*/  @!P3 STG.E.U8 desc[UR14][R30.64+0x19], R33 ;  /* 0x000019211e00b986 */ /* 0x0001e2000c10110e */
[----:B------:R-:W-:Y:S05]  /*9ac0*/  @P5 BRA `(.L_x_194) ;  /* 0x0000000000045947 */ /* 0x000fea0003800000 */
[----:B------:R0:W5:Y:S02]  /*9ad0*/  LDG.E.U8 R23, desc[UR14][R26.64+0x18] ;  /* 0x0000180e1a177981 */ /* 0x000164000c1e1100 */
.L_x_194:
[----:B------:R-:W-:Y:S05]  /*9ae0*/  BSYNC B1 ;  /* 0x0000000000017941 */ /* 0x000fea0003800000 */
.L_x_193:
        /* <DEDUP_REMOVED lines=8> */
[----:B------:R-:W-:-:S05]  /*9b70*/  F2FP.SATFINITE.E5M2.F32.PACK_AB_MERGE_C R23, RZ, R23, RZ ;  /* 0x00000017ff17723e */ /* 0x000fca00048060ff */
[----:B------:R0:W-:Y:S01]  /*9b80*/  @!P5 STG.E.U8 desc[UR14][R28.64+0x18], R23 ;  /* 0x000018171c00d986 */ /* 0x0001e2000c10110e */
[----:B------:R-:W-:Y:S05]  /*9b90*/  @P3 BRA `(.L_x_196) ;  /* 0x0000000000043947 */ /* 0x000fea0003800000 */
[----:B------:R0:W5:Y:S02]  /*9ba0*/  LDG.E.U8 R22, desc[UR14][R26.64+0x19] ;  /* 0x0000190e1a167981 */ /* 0x000164000c1e1100 */
.L_x_196:
[----:B------:R-:W-:Y:S05]  /*9bb0*/  BSYNC B1 ;  /* 0x0000000000017941 */ /* 0x000fea0003800000 */
.L_x_195:
        /* <DEDUP_REMOVED lines=12> */
.L_x_198:
[----:B------:R-:W-:Y:S05]  /*9c80*/  BSYNC B1 ;  /* 0x0000000000017941 */ /* 0x000fea0003800000 */
.L_x_197:
        /* <DEDUP_REMOVED lines=12> */
.L_x_200:
[----:B------:R-:W-:Y:S05]  /*9d50*/  BSYNC B1 ;  /* 0x0000000000017941 */ /* 0x000fea0003800000 */
.L_x_199:
        /* <DEDUP_REMOVED lines=12> */
.L_x_202:
[----:B------:R-:W-:Y:S05]  /*9e20*/  BSYNC B1 ;  /* 0x0000000000017941 */ /* 0x000fea0003800000 */
.L_x_201:
        /* <DEDUP_REMOVED lines=12> */
.L_x_204:
[----:B------:R-:W-:Y:S05]  /*9ef0*/  BSYNC B1 ;  /* 0x0000000000017941 */ /* 0x000fea0003800000 */
.L_x_203:
        /* <DEDUP_REMOVED lines=12> */
.L_x_206:
[----:B------:R-:W-:Y:S05]  /*9fc0*/  BSYNC B1 ;  /* 0x0000000000017941 */ /* 0x000fea0003800000 */
.L_x_205:
        /* <DEDUP_REMOVED lines=12> */
.L_x_208:
[----:B------:R-:W-:Y:S05]  /*a090*/  BSYNC B1 ;  /* 0x0000000000017941 */ /* 0x000fea0003800000 */
.L_x_207:
        /* <DEDUP_REMOVED lines=12> */
.L_x_210:
[----:B------:R-:W-:Y:S05]  /*a160*/  BSYNC B1 ;  /* 0x0000000000017941 */ /* 0x000fea0003800000 */
.L_x_209:
        /* <DEDUP_REMOVED lines=12> */
.L_x_212:
[----:B------:R-:W-:Y:S05]  /*a230*/  BSYNC B1 ;  /* 0x0000000000017941 */ /* 0x000fea0003800000 */
.L_x_211:
        /* <DEDUP_REMOVED lines=12> */
.L_x_214:
[----:B------:R-:W-:Y:S05]  /*a300*/  BSYNC B1 ;  /* 0x0000000000017941 */ /* 0x000fea0003800000 */
.L_x_213:
        /* <DEDUP_REMOVED lines=12> */
.L_x_216:
[----:B------:R-:W-:Y:S05]  /*a3d0*/  BSYNC B1 ;  /* 0x0000000000017941 */ /* 0x000fea0003800000 */
.L_x_215:
        /* <DEDUP_REMOVED lines=12> */
.L_x_218:
[----:B------:R-:W-:Y:S05]  /*a4a0*/  BSYNC B1 ;  /* 0x0000000000017941 */ /* 0x000fea0003800000 */
.L_x_217:
        /* <DEDUP_REMOVED lines=12> */
.L_x_220:
[----:B------:R-:W-:Y:S05]  /*a570*/  BSYNC B1 ;  /* 0x0000000000017941 */ /* 0x000fea0003800000 */
.L_x_219:
        /* <DEDUP_REMOVED lines=12> */
.L_x_222:
[----:B------:R-:W-:Y:S05]  /*a640*/  BSYNC B1 ;  /* 0x0000000000017941 */ /* 0x000fea0003800000 */
.L_x_221:
        /* <DEDUP_REMOVED lines=12> */
.L_x_224:
[----:B------:R-:W-:Y:S05]  /*a710*/  BSYNC B1 ;  /* 0x0000000000017941 */ /* 0x000fea0003800000 */
.L_x_223:
        /* <DEDUP_REMOVED lines=12> */
.L_x_226:
[----:B------:R-:W-:Y:S05]  /*a7e0*/  BSYNC B1 ;  /* 0x0000000000017941 */ /* 0x000fea0003800000 */
.L_x_225:
        /* <DEDUP_REMOVED lines=12> */
.L_x_228:
[----:B------:R-:W-:Y:S05]  /*a8b0*/  BSYNC B1 ;  /* 0x0000000000017941 */ /* 0x000fea0003800000 */
.L_x_227:
        /* <DEDUP_REMOVED lines=12> */
.L_x_230:
[----:B------:R-:W-:Y:S05]  /*a980*/  BSYNC B1 ;  /* 0x0000000000017941 */ /* 0x000fea0003800000 */
.L_x_229:
        /* <DEDUP_REMOVED lines=12> */
.L_x_232:
[----:B------:R-:W-:Y:S05]  /*aa50*/  BSYNC B1 ;  /* 0x0000000000017941 */ /* 0x000fea0003800000 */
.L_x_231:
        /* <DEDUP_REMOVED lines=12> */
.L_x_234:
[----:B------:R-:W-:Y:S05]  /*ab20*/  BSYNC B1 ;  /* 0x0000000000017941 */ /* 0x000fea0003800000 */
.L_x_233:
        /* <DEDUP_REMOVED lines=12> */
.L_x_236:
[----:B------:R-:W-:Y:S05]  /*abf0*/  BSYNC B1 ;  /* 0x0000000000017941 */ /* 0x000fea0003800000 */
.L_x_235:
[----:B-----5:R-:W-:Y:S01]  /*ac00*/  LOP3.LUT R2, R2, 0xff, RZ, 0xc0, !PT ;  /* 0x000000ff02027812 */ /* 0x020fe200078ec0ff */
[----:B------:R-:W-:Y:S01]  /*ac10*/  BSSY B1, `(.L_x_237) ;  /* 0x000000b000017945 */ /* 0x000fe20003800000 */
[----:B------:R-:W-:Y:S02]  /*ac20*/  ISETP.LT.OR P5, PT, R42, 0x49, !P1 ;  /* 0x000000492a00780c */ /* 0x000fe40004fa1670 */
[----:B------:R-:W-:-:S05]  /*ac30*/  F2FP.F16.E5M2.UNPACK_B R2, R2 ;  /* 0x00000002ff02723e */ /* 0x000fca00020004ff */
[----:B------:R-:W-:-:S05]  /*ac40*/  HADD2.F32 R2, -RZ, R2.H0_H0 ;  /* 0x20000002ff027230 */ /* 0x000fca0000004100 */
[----:B0-----:R-:W-:-:S04]  /*ac50*/  FMUL R3, R2, UR21 ;  /* 0x0000001502037c20 */ /* 0x001fc80008400000 */
[----:B------:R-:W-:Y:S01]  /*ac60*/  FFMA R3, R0, UR20, R3 ;  /* 0x0000001400037c23 */ /* 0x000fe20008000003 */
[----:B------:R-:W-:-:S04]  /*ac70*/  PRMT R0, RZ, 0x7610, R0 ;  /* 0x00007610ff007816 */ /* 0x000fc80000000000 */
[----:B------:R-:W-:-:S05]  /*ac80*/  F2FP.SATFINITE.E5M2.F32.PACK_AB_MERGE_C R3, RZ, R3, RZ ;  /* 0x00000003ff03723e */ /* 0x000fca00048060ff */
[----:B------:R0:W-:Y:S01]  /*ac90*/  @!P3 STG.E.U8 desc[UR14][R28.64+0x41], R3 ;  /* 0x000041031c00b986 */ /* 0x0001e2000c10110e */
[----:B------:R-:W-:Y:S05]  /*aca0*/  @P5 BRA `(.L_x_238) ;  /* 0x0000000000045947 */ /* 0x000fea0003800000 */
[----:B------:R0:W5:Y:S02]  /*acb0*/  LDG.E.U8 R0, desc[UR14][R24.64+0x48] ;  /* 0x0000480e18007981 */ /* 0x000164000c1e1100 */
.L_x_238:
[----:B------:R-:W-:Y:S05]  /*acc0*/  BSYNC B1 ;  /* 0x0000000000017941 */ /* 0x000fea0003800000 */
.L_x_237:
[----:B------:R-:W2:Y:S01]  /*acd0*/  LDL.LU R2, [R1] ;  /* 0x0000000001027983 */ /* 0x000ea20000300800 */
[----:B-----5:R-:W-:Y:S01]  /*ace0*/  LOP3.LUT R0, R0, 0xff, RZ, 0xc0, !PT ;  /* 0x000000ff00007812 */ /* 0x020fe200078ec0ff */
[----:B------:R-:W-:Y:S01]  /*acf0*/  BSSY B1, `(.L_x_239) ;  /* 0x000000b000017945 */ /* 0x000fe20003800000 */
[----:B------:R-:W-:Y:S02]  /*ad00*/  ISETP.LT.OR P3, PT, R42, 0x4a, !P1 ;  /* 0x0000004a2a00780c */ /* 0x000fe40004f61670 */
[----:B------:R-:W-:-:S05]  /*ad10*/  F2FP.F16.E5M2.UNPACK_B R0, R0 ;  /* 0x00000000ff00723e */ /* 0x000fca00020004ff */
[----:B------:R-:W-:-:S05]  /*ad20*/  HADD2.F32 R0, -RZ, R0.H0_H0 ;  /* 0x20000000ff007230 */ /* 0x000fca0000004100 */
[----:B------:R-:W-:-:S04]  /*ad30*/  FMUL R0, R0, UR21 ;  /* 0x0000001500007c20 */ /* 0x000fc80008400000 */
[----:B--2---:R-:W-:-:S05]  /*ad40*/  FFMA R0, R2, UR20, R0 ;  /* 0x0000001402007c23 */ /* 0x004fca0008000000 */
[----:B0-----:R-:W-:Y:S02]  /*ad50*/  F2FP.SATFINITE.E5M2.F32.PACK_AB_MERGE_C R3, RZ, R0, RZ ;  /* 0x00000000ff03723e */ /* 0x001fe400048060ff */
[----:B------:R-:W-:-:S03]  /*ad60*/  PRMT R0, RZ, 0x7610, R0 ;  /* 0x00007610ff007816 */ /* 0x000fc60000000000 */
[----:B------:R0:W-:Y:S01]  /*ad70*/  @!P5 STG.E.U8 desc[UR14][R30.64+0x48], R3 ;  /* 0x000048031e00d986 */ /* 0x0001e2000c10110e */
[----:B------:R-:W-:Y:S05]  /*ad80*/  @P3 BRA `(.L_x_240) ;  /* 0x0000000000043947 */ /* 0x000fea0003800000 */
[----:B------:R2:W5:Y:S02]  /*ad90*/  LDG.E.U8 R0, desc[UR14][R24.64+0x49] ;  /* 0x0000490e18007981 */ /* 0x000564000c1e1100 */
.L_x_240:
[----:B------:R-:W-:Y:S05]  /*ada0*/  BSYNC B1 ;  /* 0x0000000000017941 */ /* 0x000fea0003800000 */
.L_x_239:
[----:B------:R-:W3:Y:S01]  /*adb0*/  LDL.LU R2, [R1+0x4] ;  /* 0x0000040001027983 */ /* 0x000ee20000300800 */
[----:B-----5:R-:W-:Y:S01]  /*adc0*/  LOP3.LUT R0, R0, 0xff, RZ, 0xc0, !PT ;  /* 0x000000ff00007812 */ /* 0x020fe200078ec0ff */
[----:B------:R-:W-:Y:S01]  /*add0*/  BSSY B1, `(.L_x_241) ;  /* 0x000000b000017945 */ /* 0x000fe20003800000 */
[----:B------:R-:W-:Y:S02]  /*ade0*/  ISETP.LT.OR P5, PT, R42, 0x49, !P2 ;  /* 0x000000492a00780c */ /* 0x000fe400057a1670 */
[----:B------:R-:W-:-:S05]  /*adf0*/  F2FP.F16.E5M2.UNPACK_B R0, R0 ;  /* 0x00000000ff00723e */ /* 0x000fca00020004ff */
[----:B------:R-:W-:-:S05]  /*ae00*/  HADD2.F32 R0, -RZ, R0.H0_H0 ;  /* 0x20000000ff007230 */ /* 0x000fca0000004100 */
[----:B------:R-:W-:-:S04]  /*ae10*/  FMUL R0, R0, UR21 ;  /* 0x0000001500007c20 */ /* 0x000fc80008400000 */
[----:B---3--:R-:W-:-:S05]  /*ae20*/  FFMA R0, R2, UR20, R0 ;  /* 0x0000001402007c23 */ /* 0x008fca0008000000 */
[----:B0-----:R-:W-:Y:S02]  /*ae30*/  F2FP.SATFINITE.E5M2.F32.PACK_AB_MERGE_C R3, RZ, R0, RZ ;  /* 0x00000000ff03723e */ /* 0x001fe400048060ff */
[----:B------:R-:W-:-:S03]  /*ae40*/  PRMT R0, RZ, 0x7610, R0 ;  /* 0x00007610ff007816 */ /* 0x000fc60000000000 */
[----:B------:R0:W-:Y:S01]  /*ae50*/  @!P3 STG.E.U8 desc[UR14][R30.64+0x49], R3 ;  /* 0x000049031e00b986 */ /* 0x0001e2000c10110e */
[----:B------:R-:W-:Y:S05]  /*ae60*/  @P5 BRA `(.L_x_242) ;  /* 0x0000000000045947 */ /* 0x000fea0003800000 */
[----:B------:R3:W5:Y:S02]  /*ae70*/  LDG.E.U8 R0, desc[UR14][R26.64+0x48] ;  /* 0x0000480e1a007981 */ /* 0x000764000c1e1100 */
.L_x_242:
[----:B------:R-:W-:Y:S05]  /*ae80*/  BSYNC B1 ;  /* 0x0000000000017941 */ /* 0x000fea0003800000 */
.L_x_241:
[----:B------:R-:W2:Y:S01]  /*ae90*/  LDL.LU R2, [R1+0x8] ;  /* 0x0000080001027983 */ /* 0x000ea20000300800 */
        /* <DEDUP_REMOVED lines=12> */
.L_x_244:
[----:B------:R-:W-:Y:S05]  /*af60*/  BSYNC B1 ;  /* 0x0000000000017941 */ /* 0x000fea0003800000 */
.L_x_243:
        /* <DEDUP_REMOVED lines=13> */
.L_x_246:
[----:B------:R-:W-:Y:S05]  /*b040*/  BSYNC B1 ;  /* 0x0000000000017941 */ /* 0x000fea0003800000 */
.L_x_245:
        /* <DEDUP_REMOVED lines=13> */
.L_x_248:
[----:B------:R-:W-:Y:S05]  /*b120*/  BSYNC B1 ;  /* 0x0000000000017941 */ /* 0x000fea0003800000 */
.L_x_247:
        /* <DEDUP_REMOVED lines=13> */
.L_x_250:
[----:B------:R-:W-:Y:S05]  /*b200*/  BSYNC B1 ;  /* 0x0000000000017941 */ /* 0x000fea0003800000 */
.L_x_249:
        /* <DEDUP_REMOVED lines=13> */
.L_x_252:
[----:B------:R-:W-:Y:S05]  /*b2e0*/  BSYNC B1 ;  /* 0x0000000000017941 */ /* 0x000fea0003800000 */
.L_x_251:
        /* <DEDUP_REMOVED lines=13> */
.L_x_254:
[----:B------:R-:W-:Y:S05]  /*b3c0*/  BSYNC B1 ;  /* 0x0000000000017941 */ /* 0x000fea0003800000 */
.L_x_253:
        /* <DEDUP_REMOVED lines=13> */
.L_x_256:
[----:B------:R-:W-:Y:S05]  /*b4a0*/  BSYNC B1 ;  /* 0x0000000000017941 */ /* 0x000fea0003800000 */
.L_x_255:
        /* <DEDUP_REMOVED lines=13> */
.L_x_258:
[----:B------:R-:W-:Y:S05]  /*b580*/  BSYNC B1 ;  /* 0x0000000000017941 */ /* 0x000fea0003800000 */
.L_x_257:
        /* <DEDUP_REMOVED lines=13> */
.L_x_260:
[----:B------:R-:W-:Y:S05]  /*b660*/  BSYNC B1 ;  /* 0x0000000000017941 */ /* 0x000fea0003800000 */
.L_x_259:
        /* <DEDUP_REMOVED lines=13> */
.L_x_262:
[----:B------:R-:W-:Y:S05]  /*b740*/  BSYNC B1 ;  /* 0x0000000000017941 */ /* 0x000fea0003800000 */
.L_x_261:
        /* <DEDUP_REMOVED lines=13> */
.L_x_264:
[----:B------:R-:W-:Y:S05]  /*b820*/  BSYNC B1 ;  /* 0x0000000000017941 */ /* 0x000fea0003800000 */
.L_x_263:
        /* <DEDUP_REMOVED lines=13> */
.L_x_266:
[----:B------:R-:W-:Y:S05]  /*b900*/  BSYNC B1 ;  /* 0x0000000000017941 */ /* 0x000fea0003800000 */
.L_x_265:
        /* <DEDUP_REMOVED lines=13> */
.L_x_268:
[----:B------:R-:W-:Y:S05]  /*b9e0*/  BSYNC B1 ;  /* 0x0000000000017941 */ /* 0x000fea0003800000 */
.L_x_267:
        /* <DEDUP_REMOVED lines=13> */
.L_x_270:
[----:B------:R-:W-:Y:S05]  /*bac0*/  BSYNC B1 ;  /* 0x0000000000017941 */ /* 0x000fea0003800000 */
.L_x_269:
        /* <DEDUP_REMOVED lines=13> */
.L_x_272:
[----:B------:R-:W-:Y:S05]  /*bba0*/  BSYNC B1 ;  /* 0x0000000000017941 */ /* 0x000fea0003800000 */
.L_x_271:
        /* <DEDUP_REMOVED lines=13> */
.L_x_274:
[----:B------:R-:W-:Y:S05]  /*bc80*/  BSYNC B1 ;  /* 0x0000000000017941 */ /* 0x000fea0003800000 */
.L_x_273:
        /* <DEDUP_REMOVED lines=13> */
.L_x_276:
[----:B------:R-:W-:Y:S05]  /*bd60*/  BSYNC B1 ;  /* 0x0000000000017941 */ /* 0x000fea0003800000 */
.L_x_275:
        /* <DEDUP_REMOVED lines=13> */
.L_x_278:
[----:B------:R-:W-:Y:S05]  /*be40*/  BSYNC B1 ;  /* 0x0000000000017941 */ /* 0x000fea0003800000 */
.L_x_277:
        /* <DEDUP_REMOVED lines=13> */
.L_x_280:
[----:B------:R-:W-:Y:S05]  /*bf20*/  BSYNC B1 ;  /* 0x0000000000017941 */ /* 0x000fea0003800000 */
.L_x_279:
        /* <DEDUP_REMOVED lines=13> */
.L_x_282:
[----:B------:R-:W-:Y:S05]  /*c000*/  BSYNC B1 ;  /* 0x0000000000017941 */ /* 0x000fea0003800000 */
.L_x_281:
        /* <DEDUP_REMOVED lines=13> */
.L_x_284:
[----:B------:R-:W-:Y:S05]  /*c0e0*/  BSYNC B1 ;  /* 0x0000000000017941 */ /* 0x000fea0003800000 */
.L_x_283:
        /* <DEDUP_REMOVED lines=13> */
.L_x_286:
[----:B------:R-:W-:Y:S05]  /*c1c0*/  BSYNC B1 ;  /* 0x0000000000017941 */ /* 0x000fea0003800000 */
.L_x_285:
        /* <DEDUP_REMOVED lines=13> */
.L_x_288:
[----:B------:R-:W-:Y:S05]  /*c2a0*/  BSYNC B1 ;  /* 0x0000000000017941 */ /* 0x000fea0003800000 */
.L_x_287:
        /* <DEDUP_REMOVED lines=13> */
.L_x_290:
[----:B------:R-:W-:Y:S05]  /*c380*/  BSYNC B1 ;  /* 0x0000000000017941 */ /* 0x000fea0003800000 */
.L_x_289:
        /* <DEDUP_REMOVED lines=13> */
.L_x_292:
[----:B------:R-:W-:Y:S05]  /*c460*/  BSYNC B1 ;  /* 0x0000000000017941 */ /* 0x000fea0003800000 */
.L_x_291:
[----:B------:R-:W-:Y:S05]  /*c470*/  @P2 BRA `(.L_x_293) ;  /* 0x0000002000a42947 */ /* 0x000fea0003800000 */
[----:B------:R-:W2:Y:S01]  /*c480*/  LDL.LU R2, [R1+0x6c] ;  /* 0x00006c0001027983 */ /* 0x000ea20000300800 */
[----:B-----5:R-:W-:-:S04]  /*c490*/  LOP3.LUT R0, R0, 0xff, RZ, 0xc0, !PT ;  /* 0x000000ff00007812 */ /* 0x020fc800078ec0ff */
[----:B------:R-:W-:-:S05]  /*c4a0*/  F2FP.F16.E5M2.UNPACK_B R0, R0 ;  /* 0x00000000ff00723e */ /* 0x000fca00020004ff */
[----:B------:R-:W-:-:S05]  /*c4b0*/  HADD2.F32 R0, -RZ, R0.H0_H0 ;  /* 0x20000000ff007230 */ /* 0x000fca0000004100 */
[----:B------:R-:W-:-:S04]  /*c4c0*/  FMUL R0, R0, UR21 ;  /* 0x0000001500007c20 */ /* 0x000fc80008400000 */
[----:B--2---:R-:W-:-:S05]  /*c4d0*/  FFMA R0, R2, UR20, R0 ;  /* 0x0000001402007c23 */ /* 0x004fca0008000000 */
[----:B0-----:R-:W-:-:S05]  /*c4e0*/  F2FP.SATFINITE.E5M2.F32.PACK_AB_MERGE_C R3, RZ, R0, RZ ;  /* 0x00000000ff03723e */ /* 0x001fca00048060ff */
[----:B------:R0:W-:Y:S01]  /*c4f0*/  STG.E.U8 desc[UR14][R28.64+0x79], R3 ;  /* 0x000079031c007986 */ /* 0x0001e2000c10110e */
[----:B------:R-:W-:Y:S05]  /*c500*/  BRA `(.L_x_293) ;  /* 0x0000002000807947 */ /* 0x000fea0003800000 */
.L_x_36:
[----:B------:R-:W-:Y:S01]  /*c510*/  ISETP.GE.AND P5, PT, R41, 0x1, PT ;  /* 0x000000012900780c */ /* 0x000fe20003fa6270 */
[----:B------:R-:W-:Y:S01]  /*c520*/  FMUL R227, R227, UR20 ;  /* 0x00000014e3e37c20 */ /* 0x000fe20008400000 */
[----:B------:R-:W-:Y:S02]  /*c530*/  ISETP.GE.AND P2, PT, R41, 0x9, PT ;  /* 0x000000092900780c */ /* 0x000fe40003f46270 */
[C---:B------:R-:W-:Y:S02]  /*c540*/  ISETP.LT.OR P1, PT, R42.reuse, 0x2, !P5 ;  /* 0x000000022a00780c */ /* 0x040fe40006f21670 */
[----:B------:R-:W-:Y:S02]  /*c550*/  F2FP.SATFINITE.E5M2.F32.PACK_AB_MERGE_C R227, RZ, R227, RZ ;  /* 0x000000e3ffe3723e */ /* 0x000fe400048060ff */
[----:B------:R-:W-:Y:S01]  /*c560*/  ISETP.LT.OR P3, PT, R42, 0x1, !P5 ;  /* 0x000000012a00780c */ /* 0x000fe20006f61670 */
[----:B------:R-:W-:Y:S01]  /*c570*/  FMUL R228, R228, UR20 ;  /* 0x00000014e4e47c20 */ /* 0x000fe20008400000 */
[----:B------:R-:W-:Y:S01]  /*c580*/  ISETP.LT.OR P6, PT, R42, 0x1, !P2 ;  /* 0x000000012a00780c */ /* 0x000fe200057c1670 */
[----:B------:R-:W-:Y:S01]  /*c590*/  FMUL R225, R225, UR20 ;  /* 0x00000014e1e17c20 */ /* 0x000fe20008400000 */
[----:B------:R-:W-:-:S05]  /*c5a0*/  FMUL R226, R226, UR20 ;  /* 0x00000014e2e27c20 */ /* 0x000fca0008400000 */
[----:B------:R-:W-:Y:S01]  /*c5b0*/  @!P1 STG.E.U8 desc[UR14][R24.64+0x1], R227 ;  /* 0x000001e318009986 */ /* 0x000fe2000c10110e */
[C---:B------:R-:W-:Y:S02]  /*c5c0*/  ISETP.LT.OR P1, PT, R42.reuse, 0x2, !P2 ;  /* 0x000000022a00780c */ /* 0x040fe40005721670 */
[----:B------:R-:W-:Y:S02]  /*c5d0*/  F2FP.SATFINITE.E5M2.F32.PACK_AB_MERGE_C R33, RZ, R228, RZ ;  /* 0x000000e4ff21723e */ /* 0x000fe400048060ff */
[----:B------:R-:W-:Y:S02]  /*c5e0*/  F2FP.SATFINITE.E5M2.F32.PACK_AB_MERGE_C R225, RZ, R225, RZ ;  /* 0x000000e1ffe1723e */ /* 0x000fe400048060ff */
[----:B------:R-:W-:Y:S01]  /*c5f0*/  F2FP.SATFINITE.E5M2.F32.PACK_AB_MERGE_C R35, RZ, R226, RZ ;  /* 0x000000e2ff23723e */ /* 0x000fe200048060ff */
[----:B------:R0:W-:Y:S01]  /*c600*/  @!P3 STG.E.U8 desc[UR14][R24.64], R33 ;  /* 0x000000211800b986 */ /* 0x0001e2000c10110e */
[----:B------:R-:W-:Y:S01]  /*c610*/  ISETP.LT.OR P3, PT, R42, 0x9, !P5 ;  /* 0x000000092a00780c */ /* 0x000fe20006f61670 */
[----:B------:R-:W-:-:S02]  /*c620*/  FMUL R224, R224, UR20 ;  /* 0x00000014e0e07c20 */ /* 0x000fc40008400000 */
[----:B------:R2:W-:Y:S01]  /*c630*/  @!P6 STG.E.U8 desc[UR14][R26.64], R35 ;  /* 0x000000231a00e986 */ /* 0x0005e2000c10110e */
[----:B------:R-:W-:-:S03]  /*c640*/  ISETP.LT.OR P6, PT, R42, 0x9, !P2 ;  /* 0x000000092a00780c */ /* 0x000fc600057c1670 */
[----:B------:R-:W-:Y:S01]  /*c650*/  @!P1 STG.E.U8 desc[UR14][R26.64+0x1], R225 ;  /* 0x000001e11a009986 */ /* 0x000fe2000c10110e */
[----:B------:R-:W-:Y:S01]  /*c660*/  ISETP.LT.OR P1, PT, R42, 0xa, !P5 ;  /* 0x0000000a2a00780c */ /* 0x000fe20006f21670 */
[----:B------:R-:W-:Y:S01]  /*c670*/  FMUL R223, R223, UR20 ;  /* 0x00000014dfdf7c20 */ /* 0x000fe20008400000 */
[----:B------:R-:W-:Y:S01]  /*c680*/  FMUL R222, R222, UR20 ;  /* 0x00000014dede7c20 */ /* 0x000fe20008400000 */
[----:B------:R-:W-:Y:S01]  /*c690*/  F2FP.SATFINITE.E5M2.F32.PACK_AB_MERGE_C R37, RZ, R224, RZ ;  /* 0x000000e0ff25723e */ /* 0x000fe200048060ff */
[----:B------:R-:W-:Y:S01]  /*c6a0*/  FMUL R221, R221, UR20 ;  /* 0x00000014dddd7c20 */ /* 0x000fe20008400000 */
[----:B------:R-:W-:Y:S01]  /*c6b0*/  FMUL R220, R220, UR20 ;  /* 0x00000014dcdc7c20 */ /* 0x000fe20008400000 */
[----:B------:R-:W-:Y:S01]  /*c6c0*/  F2FP.SATFINITE.E5M2.F32.PACK_AB_MERGE_C R223, RZ, R223, RZ ;  /* 0x000000dfffdf723e */ /* 0x000fe200048060ff */
[----:B------:R-:W-:Y:S01]  /*c6d0*/  FMUL R219, R219, UR20 ;  /* 0x00000014dbdb7c20 */ /* 0x000fe20008400000 */
[----:B0-----:R-:W-:Y:S01]  /*c6e0*/  F2FP.SATFINITE.E5M2.F32.PACK_AB_MERGE_C R33, RZ, R222, RZ ;  /* 0x000000deff21723e */ /* 0x001fe200048060ff */
[----:B------:R-:W-:Y:S01]  /*c6f0*/  @!P3 STG.E.U8 desc[UR14][R24.64+0x8], R37 ;  /* 0x000008251800b986 */ /* 0x000fe2000c10110e */
[----:B------:R-:W-:-:S03]  /*c700*/  ISETP.LT.OR P3, PT, R42, 0xa, !P2 ;  /* 0x0000000a2a00780c */ /* 0x000fc60005761670 */
[----:B------:R-:W-:Y:S01]  /*c710*/  @!P1 STG.E.U8 desc[UR14][R24.64+0x9], R223 ;  /* 0x000009df18009986 */ /* 0x000fe2000c10110e */
[----:B------:R-:W-:-:S03]  /*c720*/  ISETP.LT.OR P1, PT, R42, 0x11, !P5 ;  /* 0x000000112a00780c */ /* 0x000fc60006f21670 */
[----:B------:R0:W-:Y:S01]  /*c730*/  @!P6 STG.E.U8 desc[UR14][R26.64+0x8], R33 ;  /* 0x000008211a00e986 */ /* 0x0001e2000c10110e */
[----:B------:R-:W-:Y:S02]  /*c740*/  ISETP.LT.OR P6, PT, R42, 0x12, !P5 ;  /* 0x000000122a00780c */ /* 0x000fe40006fc1670 */
[----:B------:R-:W-:Y:S01]  /*c750*/  F2FP.SATFINITE.E5M2.F32.PACK_AB_MERGE_C R221, RZ, R221, RZ ;  /* 0x000000ddffdd723e */ /* 0x000fe200048060ff */
[----:B------:R-:W-:Y:S01]  /*c760*/  FMUL R217, R217, UR20 ;  /* 0x00000014d9d97c20 */ /* 0x000fe20008400000 */
[----:B--2---:R-:W-:Y:S01]  /*c770*/  F2FP.SATFINITE.E5M2.F32.PACK_AB_MERGE_C R35, RZ, R220, RZ ;  /* 0x000000dcff23723e */ /* 0x004fe200048060ff */
[----:B------:R-:W-:Y:S01]  /*c780*/  FMUL R218, R218, UR20 ;  /* 0x00000014dada7c20 */ /* 0x000fe20008400000 */
[----:B------:R-:W-:Y:S01]  /*c790*/  F2FP.SATFINITE.E5M2.F32.PACK_AB_MERGE_C R219, RZ, R219, RZ ;  /* 0x000000dbffdb723e */ /* 0x000fe200048060ff */
[----:B------:R-:W-:Y:S01]  /*c7a0*/  @!P3 STG.E.U8 desc[UR14][R26.64+0x9], R221 ;  /* 0x000009dd1a00b986 */ /* 0x000fe2000c10110e */
[----:B------:R-:W-:-:S03]  /*c7b0*/  ISETP.LT.OR P3, PT, R42, 0x12, !P2 ;  /* 0x000000122a00780c */ /* 0x000fc60005761670 */
[----:B------:R2:W-:Y:S01]  /*c7c0*/  @!P1 STG.E.U8 desc[UR14][R24.64+0x10], R35 ;  /* 0x0000102318009986 */ /* 0x0005e2000c10110e */
[----:B------:R-:W-:-:S03]  /*c7d0*/  ISETP.LT.OR P1, PT, R42, 0x11, !P2 ;  /* 0x000000112a00780c */ /* 0x000fc60005721670 */
[----:B------:R-:W-:Y:S01]  /*c7e0*/  @!P6 STG.E.U8 desc[UR14][R24.64+0x11], R219 ;  /* 0x000011db1800e986 */ /* 0x000fe2000c10110e */
[----:B------:R-:W-:Y:S01]  /*c7f0*/  ISETP.LT.OR P6, PT, R42, 0x19, !P5 ;  /* 0x000000192a00780c */ /* 0x000fe20006fc1670 */
[----:B------:R-:W-:Y:S01]  /*c800*/  FMUL R216, R216, UR20 ;  /* 0x00000014d8d87c20 */ /* 0x000fe20008400000 */
[----:B------:R-:W-:Y:S01]  /*c810*/  F2FP.SATFINITE.E5M2.F32.PACK_AB_MERGE_C R217, RZ, R217, RZ ;  /* 0x000000d9ffd9723e */ /* 0x000fe200048060ff */
[----:B------:R-:W-:Y:S01]  /*c820*/  FMUL R215, R215, UR20 ;  /* 0x00000014d7d77c20 */ /* 0x000fe20008400000 */
[----:B0-----:R-:W-:Y:S01]  /*c830*/  F2FP.SATFINITE.E5M2.F32.PACK_AB_MERGE_C R33, RZ, R218, RZ ;  /* 0x000000daff21723e */ /* 0x001fe200048060ff */
[----:B------:R-:W-:Y:S01]  /*c840*/  FMUL R214, R214, UR20 ;  /* 0x00000014d6d67c20 */ /* 0x000fe20008400000 */
[----:B------:R-:W-:Y:S01]  /*c850*/  F2FP.SATFINITE.E5M2.F32.PACK_AB_MERGE_C R37, RZ, R216, RZ ;  /* 0x000000d8ff25723e */ /* 0x000fe200048060ff */
[----:B------:R-:W-:Y:S01]  /*c860*/  @!P3 STG.E.U8 desc[UR14][R26.64+0x11], R217 ;  /* 0x000011d91a00b986 */ /* 0x000fe2000c10110e */
[----:B------:R-:W-:-:S03]  /*c870*/  ISETP.LT.OR P3, PT, R42, 0x1a, !P5 ;  /* 0x0000001a2a00780c */ /* 0x000fc60006f61670 */
[----:B------:R0:W-:Y:S01]  /*c880*/  @!P1 STG.E.U8 desc[UR14][R26.64+0x10], R33 ;  /* 0x000010211a009986 */ /* 0x0001e2000c10110e */
[----:B------:R-:W-:-:S03]  /*c890*/  ISETP.LT.OR P1, PT, R42, 0x19, !P2 ;  /* 0x000000192a00780c */ /* 0x000fc60005721670 */
[----:B------:R3:W-:Y:S01]  /*c8a0*/  @!P6 STG.E.U8 desc[UR14][R24.64+0x18], R37 ;  /* 0x000018251800e986 */ /* 0x0007e2000c10110e */
[----:B------:R-:W-:Y:S01]  /*c8b0*/  ISETP.LT.OR P6, PT, R42, 0x1a, !P2 ;  /* 0x0000001a2a00780c */ /* 0x000fe200057c1670 */
[----:B------:R-:W-:Y:S01]  /*c8c0*/  FMUL R213, R213, UR20 ;  /* 0x00000014d5d57c20 */ /* 0x000fe20008400000 */
        /* <DEDUP_REMOVED lines=16> */
[----:B---3--:R-:W-:Y:S01]  /*c9d0*/  F2FP.SATFINITE.E5M2.F32.PACK_AB_MERGE_C R37, RZ, R210, RZ ;  /* 0x000000d2ff25723e */ /* 0x008fe200048060ff */
        /* <DEDUP_REMOVED lines=44> */
[----:B------:R-:W4:Y:S01]  /*cca0*/  LDL.LU R227, [R1+0xc] ;  /* 0x00000c0001e37983 */ /* 0x000f220000300800 */
[----:B0-----:R-:W-:Y:S02]  /*ccb0*/  F2FP.SATFINITE.E5M2.F32.PACK_AB_MERGE_C R33, RZ, R200, RZ ;  /* 0x000000c8ff21723e */ /* 0x001fe400048060ff */
[----:B---3--:R-:W-:Y:S01]  /*ccc0*/  F2FP.SATFINITE.E5M2.F32.PACK_AB_MERGE_C R37, RZ, R198, RZ ;  /* 0x000000c6ff25723e */ /* 0x008fe200048060ff */
[----:B------:R-:W-:Y:S01]  /*ccd0*/  @!P3 STG.E.U8 desc[UR14][R24.64+0x39], R199 ;  /* 0x000039c71800b986 */ /* 0x000fe2000c10110e */
[----:B------:R-:W-:-:S03]  /*cce0*/  ISETP.LT.OR P3, PT, R42, 0x3a, !P2 ;  /* 0x0000003a2a00780c */ /* 0x000fc60005761670 */
[----:B------:R-:W3:Y:S01]  /*ccf0*/  LDL.LU R226, [R1+0x8] ;  /* 0x0000080001e27983 */ /* 0x000ee20000300800 */
[----:B------:R-:W-:-:S03]  /*cd00*/  FMUL R197, R197, UR20 ;  /* 0x00000014c5c57c20 */ /* 0x000fc60008400000 */
[----:B------:R0:W-:Y:S01]  /*cd10*/  @!P1 STG.E.U8 desc[UR14][R24.64+0x38], R33 ;  /* 0x0000382118009986 */ /* 0x0001e2000c10110e */
[----:B------:R-:W-:-:S03]  /*cd20*/  ISETP.LT.OR P1, PT, R42, 0x41, !P5 ;  /* 0x000000412a00780c */ /* 0x000fc60006f21670 */
[----:B------:R-:W4:Y:S01]  /*cd30*/  LDL.LU R225, [R1+0x4] ;  /* 0x0000040001e17983 */ /* 0x000f220000300800 */
[----:B------:R-:W-:-:S03]  /*cd40*/  FMUL R196, R196, UR20 ;  /* 0x00000014c4c47c20 */ /* 0x000fc60008400000 */
[----:B------:R1:W-:Y:S01]  /*cd50*/  @!P6 STG.E.U8 desc[UR14][R26.64+0x38], R37 ;  /* 0x000038251a00e986 */ /* 0x0003e2000c10110e */
[----:B------:R-:W-:-:S03]  /*cd60*/  ISETP.LT.OR P6, PT, R42, 0x42, !P5 ;  /* 0x000000422a00780c */ /* 0x000fc60006fc1670 */
[----:B------:R-:W3:Y:S01]  /*cd70*/  LDL.LU R224, [R1] ;  /* 0x0000000001e07983 */ /* 0x000ee20000300800 */
[----:B------:R-:W-:Y:S01]  /*cd80*/  FMUL R195, R195, UR20 ;  /* 0x00000014c3c37c20 */ /* 0x000fe20008400000 */
[----:B------:R-:W-:Y:S02]  /*cd90*/  F2FP.SATFINITE.E5M2.F32.PACK_AB_MERGE_C R197, RZ, R197, RZ ;  /* 0x000000c5ffc5723e */ /* 0x000fe400048060ff */
        /* <DEDUP_REMOVED lines=14> */
[----:B0-----:R-:W-:Y:S01]  /*ce80*/  F2FP.SATFINITE.E5M2.F32.PACK_AB_MERGE_C R33, RZ, R194, RZ ;  /* 0x000000c2ff21723e */ /* 0x001fe200048060ff */
[----:B------:R-:W-:Y:S01]  /*ce90*/  FMUL R189, R189, UR20 ;  /* 0x00000014bdbd7c20 */ /* 0x000fe20008400000 */
[----:B-1----:R-:W-:Y:S01]  /*cea0*/  F2FP.SATFINITE.E5M2.F32.PACK_AB_MERGE_C R37, RZ, R192, RZ ;  /* 0x000000c0ff25723e */ /* 0x002fe200048060ff */
[----:B------:R-:W-:Y:S01]  /*ceb0*/  @!P3 STG.E.U8 desc[UR14][R26.64+0x41], R193 ;  /* 0x000041c11a00b986 */ /* 0x000fe2000c10110e */
[----:B------:R-:W-:-:S03]  /*cec0*/  ISETP.LT.OR P3, PT, R42, 0x4a, !P5 ;  /* 0x0000004a2a00780c */ /* 0x000fc60006f61670 */
[----:B------:R0:W-:Y:S01]  /*ced0*/  @!P1 STG.E.U8 desc[UR14][R26.64+0x40], R33 ;  /* 0x000040211a009986 */ /* 0x0001e2000c10110e */
        /* <DEDUP_REMOVED lines=39> */
[----:B0-----:R-:W-:Y:S01]  /*d150*/  F2FP.SATFINITE.E5M2.F32.PACK_AB_MERGE_C R33, RZ, R182, RZ ;  /* 0x000000b6ff21723e */ /* 0x001fe200048060ff */
[----:B------:R-:W-:Y:S01]  /*d160*/  FMUL R179, R179, UR20 ;  /* 0x00000014b3b37c20 */ /* 0x000fe20008400000 */
[----:B------:R-:W-:Y:S01]  /*d170*/  F2FP.SATFINITE.E5M2.F32.PACK_AB_MERGE_C R181, RZ, R181, RZ ;  /* 0x000000b5ffb5723e */ /* 0x000fe200048060ff */
[----:B------:R-:W-:Y:S01]  /*d180*/  FMUL R177, R177, UR20 ;  /* 0x00000014b1b17c20 */ /* 0x000fe20008400000 */
[----:B-1----:R-:W-:Y:S01]  /*d190*/  F2FP.SATFINITE.E5M2.F32.PACK_AB_MERGE_C R37, RZ, R180, RZ ;  /* 0x000000b4ff25723e */ /* 0x002fe200048060ff */
[----:B------:R-:W-:Y:S01]  /*d1a0*/  FMUL R178, R178, UR20 ;  /* 0x00000014b2b27c20 */ /* 0x000fe20008400000 */
[----:B------:R-:W-:Y:S01]  /*d1b0*/  FMUL R176, R176, UR20 ;  /* 0x00000014b0b07c20 */ /* 0x000fe20008400000 */
[----:B------:R0:W-:Y:S01]  /*d1c0*/  @!P1 STG.E.U8 desc[UR14][R26.64+0x58], R33 ;  /* 0x000058211a009986 */ /* 0x0001e2000c10110e */
[----:B------:R-:W-:-:S03]  /*d1d0*/  ISETP.LT.OR P1, PT, R42, 0x61, !P2 ;  /* 0x000000612a00780c */ /* 0x000fc60005721670 */
[----:B------:R-:W-:Y:S01]  /*d1e0*/  @!P3 STG.E.U8 desc[UR14][R26.64+0x59], R181 ;  /* 0x000059b51a00b986 */ /* 0x000fe2000c10110e */
[----:B------:R-:W-:-:S03]  /*d1f0*/  ISETP.LT.OR P3, PT, R42, 0x62, !P5 ;  /* 0x000000622a00780c */ /* 0x000fc60006f61670 */
[----:B------:R1:W-:Y:S01]  /*d200*/  @!P6 STG.E.U8 desc[UR14][R24.64+0x60], R37 ;  /* 0x000060251800e986 */ /* 0x0003e2000c10110e */
[----:B------:R-:W-:Y:S02]  /*d210*/  ISETP.LT.OR P6, PT, R42, 0x62, !P2 ;  /* 0x000000622a00780c */ /* 0x000fe400057c1670 */
[----:B------:R-:W-:Y:S01]  /*d220*/  F2FP.SATFINITE.E5M2.F32.PACK_AB_MERGE_C R179, RZ, R179, RZ ;  /* 0x000000b3ffb3723e */ /* 0x000fe200048060ff */
[----:B------:R-:W-:Y:S01]  /*d230*/  FMUL R175, R175, UR20 ;  /* 0x00000014afaf7c20 */ /* 0x000fe20008400000 */
[----:B------:R-:W-:Y:S01]  /*d240*/  F2FP.SATFINITE.E5M2.F32.PACK_AB_MERGE_C R177, RZ, R177, RZ ;  /* 0x000000b1ffb1723e */ /* 0x000fe200048060ff */
[----:B------:R-:W-:Y:S01]  /*d250*/  FMUL R174, R174, UR20 ;  /* 0x00000014aeae7c20 */ /* 0x000fe20008400000 */
[----:B--2---:R-:W-:Y:S01]  /*d260*/  F2FP.SATFINITE.E5M2.F32.PACK_AB_MERGE_C R35, RZ, R178, RZ ;  /* 0x000000b2ff23723e */ /* 0x004fe200048060ff */
[----:B------:R-:W-:Y:S01]  /*d270*/  FMUL R173, R173, UR20 ;  /* 0x00000014adad7c20 */ /* 0x000fe20008400000 */
[----:B------:R-:W-:Y:S01]  /*d280*/  FMUL R172, R172, UR20 ;  /* 0x00000014acac7c20 */ /* 0x000fe20008400000 */
[----:B------:R-:W-:Y:S01]  /*d290*/  @!P3 STG.E.U8 desc[UR14][R24.64+0x61], R179 ;  /* 0x000061b31800b986 */ /* 0x000fe2000c10110e */
[----:B------:R-:W-:-:S03]  /*d2a0*/  ISETP.LT.OR P3, PT, R42, 0x69, !P5 ;  /* 0x000000692a00780c */ /* 0x000fc60006f61670 */
[----:B------:R-:W-:Y:S01]  /*d2b0*/  @!P6 STG.E.U8 desc[UR14][R26.64+0x61], R177 ;  /* 0x000061b11a00e986 */ /* 0x000fe2000c10110e */
[----:B------:R-:W-:-:S03]  /*d2c0*/  ISETP.LT.OR P6, PT, R42, 0x6a, !P5 ;  /* 0x0000006a2a00780c */ /* 0x000fc60006fc1670 */
[----:B------:R2:W-:Y:S01]  /*d2d0*/  @!P1 STG.E.U8 desc[UR14][R26.64+0x60], R35 ;  /* 0x000060231a009986 */ /* 0x0005e2000c10110e */
[----:B------:R-:W-:Y:S02]  /*d2e0*/  ISETP.LT.OR P1, PT, R42, 0x69, !P2 ;  /* 0x000000692a00780c */ /* 0x000fe40005721670 */
[----:B0-----:R-:W-:Y:S01]  /*d2f0*/  F2FP.SATFINITE.E5M2.F32.PACK_AB_MERGE_C R33, RZ, R176, RZ ;  /* 0x000000b0ff21723e */ /* 0x001fe200048060ff */
[----:B------:R-:W-:Y:S01]  /*d300*/  FMUL R171, R171, UR20 ;  /* 0x00000014abab7c20 */ /* 0x000fe20008400000 */
[----:B------:R-:W-:Y:S01]  /*d310*/  F2FP.SATFINITE.E5M2.F32.PACK_AB_MERGE_C R175, RZ, R175, RZ ;  /* 0x000000afffaf723e */ /* 0x000fe200048060ff */
[----:B------:R-:W-:Y:S01]  /*d320*/  FMUL R170, R170, UR20 ;  /* 0x00000014aaaa7c20 */ /* 0x000fe20008400000 */
[----:B-1----:R-:W-:Y:S01]  /*d330*/  F2FP.SATFINITE.E5M2.F32.PACK_AB_MERGE_C R37, RZ, R174, RZ ;  /* 0x000000aeff25723e */ /* 0x002fe200048060ff */
[----:B------:R0:W-:Y:S01]  /*d340*/  @!P3 STG.E.U8 desc[UR14][R24.64+0x68], R33 ;  /* 0x000068211800b986 */ /* 0x0001e2000c10110e */
[----:B------:R-:W-:-:S03]  /*d350*/  ISETP.LT.OR P3, PT, R42, 0x6a, !P2 ;  /* 0x0000006a2a00780c */ /* 0x000fc60005761670 */
[----:B------:R-:W-:Y:S01]  /*d360*/  @!P6 STG.E.U8 desc[UR14][R24.64+0x69], R175 ;  /* 0x000069af1800e986 */ /* 0x000fe2000c10110e */
[----:B------:R-:W-:-:S03]  /*d370*/  ISETP.LT.OR P6, PT, R42, 0x71, !P5 ;  /* 0x000000712a00780c */ /* 0x000fc60006fc1670 */
[----:B------:R-:W-:Y:S01]  /*d380*/  @!P1 STG.E.U8 desc[UR14][R26.64+0x68], R37 ;  /* 0x000068251a009986 */ /* 0x000fe2000c10110e */
        /* <DEDUP_REMOVED lines=11> */
[C---:B------:R-:W-:Y:S02]  /*d440*/  ISETP.LT.OR P1, PT, R42.reuse, 0x79, !P5 ;  /* 0x000000792a00780c */ /* 0x040fe40006f21670 */
[----:B------:R-:W-:Y:S01]  /*d450*/  ISETP.LT.OR P5, PT, R42, 0x7a, !P5 ;  /* 0x0000007a2a00780c */ /* 0x000fe20006fa1670 */
[----:B------:R-:W-:Y:S01]  /*d460*/  FMUL R167, R167, UR20 ;  /* 0x00000014a7a77c20 */ /* 0x000fe20008400000 */
[----:B0-----:R-:W-:Y:S01]  /*d470*/  F2FP.SATFINITE.E5M2.F32.PACK_AB_MERGE_C R33, RZ, R170, RZ ;  /* 0x000000aaff21723e */ /* 0x001fe200048060ff */
[----:B------:R-:W-:Y:S01]  /*d480*/  FMUL R166, R166, UR20 ;  /* 0x00000014a6a67c20 */ /* 0x000fe20008400000 */
[----:B------:R-:W-:Y:S01]  /*d490*/  F2FP.SATFINITE.E5M2.F32.PACK_AB_MERGE_C R169, RZ, R169, RZ ;  /* 0x000000a9ffa9723e */ /* 0x000fe200048060ff */
[----:B------:R-:W-:Y:S01]  /*d4a0*/  FMUL R165, R165, UR20 ;  /* 0x00000014a5a57c20 */ /* 0x000fe20008400000 */
[----:B-1----:R-:W-:Y:S01]  /*d4b0*/  F2FP.SATFINITE.E5M2.F32.PACK_AB_MERGE_C R35, RZ, R168, RZ ;  /* 0x000000a8ff23723e */ /* 0x002fe200048060ff */
[----:B------:R0:W-:Y:S01]  /*d4c0*/  @!P3 STG.E.U8 desc[UR14][R26.64+0x70], R33 ;  /* 0x000070211a00b986 */ /* 0x0001e2000c10110e */
[----:B------:R-:W-:-:S03]  /*d4d0*/  F2FP.SATFINITE.E5M2.F32.PACK_AB_MERGE_C R167, RZ, R167, RZ ;  /* 0x000000a7ffa7723e */ /* 0x000fc600048060ff */
[----:B------:R-:W-:Y:S01]  /*d4e0*/  @!P6 STG.E.U8 desc[UR14][R26.64+0x71], R169 ;  /* 0x000071a91a00e986 */ /* 0x000fe2000c10110e */
[----:B------:R-:W-:-:S03]  /*d4f0*/  ISETP.LT.OR P3, PT, R42, 0x79, !P2 ;  /* 0x000000792a00780c */ /* 0x000fc60005761670 */
[----:B------:R1:W-:Y:S01]  /*d500*/  @!P1 STG.E.U8 desc[UR14][R24.64+0x78], R35 ;  /* 0x0000782318009986 */ /* 0x0003e2000c10110e */
[----:B------:R-:W-:Y:S02]  /*d510*/  ISETP.GE.AND P1, PT, R41, 0x81, PT ;  /* 0x000000812900780c */ /* 0x000fe40003f26270 */
[C---:B------:R-:W-:Y:S01]  /*d520*/  ISETP.LT.OR P2, PT, R42.reuse, 0x7a, !P2 ;  /* 0x0000007a2a00780c */ /* 0x040fe20005741670 */
[----:B------:R2:W-:Y:S01]  /*d530*/  @!P5 STG.E.U8 desc[UR14][R24.64+0x79], R167 ;  /* 0x000079a71800d986 */ /* 0x0005e2000c10110e */
[----:B------:R-:W-:Y:S01]  /*d540*/  ISETP.LT.OR P5, PT, R42, 0x1, !P1 ;  /* 0x000000012a00780c */ /* 0x000fe20004fa1670 */
[----:B------:R-:W-:Y:S01]  /*d550*/  FMUL R164, R164, UR20 ;  /* 0x00000014a4a47c20 */ /* 0x000fe20008400000 */
[----:B0-----:R-:W-:Y:S01]  /*d560*/  F2FP.SATFINITE.E5M2.F32.PACK_AB_MERGE_C R33, RZ, R166, RZ ;  /* 0x000000a6ff21723e */ /* 0x001fe200048060ff */
[----:B------:R-:W-:Y:S01]  /*d570*/  FMUL R163, R163, UR20 ;  /* 0x00000014a3a37c20 */ /* 0x000fe20008400000 */
[----:B------:R-:W-:Y:S01]  /*d580*/  ISETP.LT.OR P6, PT, R42, 0x2, !P1 ;  /* 0x000000022a00780c */ /* 0x000fe20004fc1670 */
[----:B------:R-:W-:Y:S01]  /*d590*/  FMUL R161, R161, UR20 ;  /* 0x00000014a1a17c20 */ /* 0x000fe20008400000 */
[----:B------:R-:W-:Y:S01]  /*d5a0*/  F2FP.SATFINITE.E5M2.F32.PACK_AB_MERGE_C R165, RZ, R165, RZ ;  /* 0x000000a5ffa5723e */ /* 0x000fe200048060ff */
[----:B------:R-:W-:Y:S01]  /*d5b0*/  @!P3 STG.E.U8 desc[UR14][R26.64+0x78], R33 ;  /* 0x000078211a00b986 */ /* 0x000fe2000c10110e */
[----:B-1----:R-:W-:-:S02]  /*d5c0*/  F2FP.SATFINITE.E5M2.F32.PACK_AB_MERGE_C R35, RZ, R164, RZ ;  /* 0x000000a4ff23723e */ /* 0x002fc400048060ff */
[----:B------:R-:W-:Y:S01]  /*d5d0*/  ISETP.GE.AND P3, PT, R41, 0x89, PT ;  /* 0x000000892900780c */ /* 0x000fe20003f66270 */
[----:B------:R0:W-:Y:S01]  /*d5e0*/  @!P2 STG.E.U8 desc[UR14][R26.64+0x79], R165 ;  /* 0x000079a51a00a986 */ /* 0x0001e2000c10110e */
[----:B------:R-:W-:-:S03]  /*d5f0*/  F2FP.SATFINITE.E5M2.F32.PACK_AB_MERGE_C R163, RZ, R163, RZ ;  /* 0x000000a3ffa3723e */ /* 0x000fc600048060ff */
[----:B------:R-:W-:Y:S01]  /*d600*/  @!P5 STG.E.U8 desc[UR14][R30.64], R35 ;  /* 0x000000231e00d986 */ /* 0x000fe2000c10110e */
[C---:B------:R-:W-:Y:S02]  /*d610*/  ISETP.LT.OR P5, PT, R42.reuse, 0x2, !P3 ;  /* 0x000000022a00780c */ /* 0x040fe40005fa1670 */
[C---:B------:R-:W-:Y:S01]  /*d620*/  ISETP.LT.OR P2, PT, R42.reuse, 0x1, !P3 ;  /* 0x000000012a00780c */ /* 0x040fe20005f41670 */
[----:B------:R-:W-:Y:S01]  /*d630*/  @!P6 STG.E.U8 desc[UR14][R30.64+0x1], R163 ;  /* 0x000001a31e00e986 */ /* 0x000fe2000c10110e */
[----:B------:R-:W-:Y:S01]  /*d640*/  ISETP.LT.OR P6, PT, R42, 0x9, !P1 ;  /* 0x000000092a00780c */ /* 0x000fe20004fc1670 */
[----:B------:R-:W-:Y:S01]  /*d650*/  FMUL R162, R162, UR20 ;  /* 0x00000014a2a27c20 */ /* 0x000fe20008400000 */
[----:B------:R-:W-:Y:S01]  /*d660*/  FMUL R160, R160, UR20 ;  /* 0x00000014a0a07c20 */ /* 0x000fe20008400000 */
[----:B------:R-:W-:Y:S01]  /*d670*/  F2FP.SATFINITE.E5M2.F32.PACK_AB_MERGE_C R161, RZ, R161, RZ ;  /* 0x000000a1ffa1723e */ /* 0x000fe200048060ff */
[----:B------:R-:W-:Y:S01]  /*d680*/  FMUL R159, R159, UR20 ;  /* 0x000000149f9f7c20 */ /* 0x000fe20008400000 */
[----:B------:R-:W-:Y:S01]  /*d690*/  FMUL R158, R158, UR20 ;  /* 0x000000149e9e7c20 */ /* 0x000fe20008400000 */
[----:B--2---:R-:W-:Y:S01]  /*d6a0*/  F2FP.SATFINITE.E5M2.F32.PACK_AB_MERGE_C R25, RZ, R162, RZ ;  /* 0x000000a2ff19723e */ /* 0x004fe200048060ff */
[----:B------:R-:W-:Y:S01]  /*d6b0*/  FMUL R157, R157, UR20 ;  /* 0x000000149d9d7c20 */ /* 0x000fe20008400000 */
[----:B0-----:R-:W-:Y:S01]  /*d6c0*/  F2FP.SATFINITE.E5M2.F32.PACK_AB_MERGE_C R27, RZ, R160, RZ ;  /* 0x000000a0ff1b723e */ /* 0x001fe200048060ff */
        /* <DEDUP_REMOVED lines=8> */
[----:B------:R-:W-:Y:S01]  /*d750*/  F2FP.SATFINITE.E5M2.F32.PACK_AB_MERGE_C R33, RZ, R158, RZ ;  /* 0x0000009eff21723e */ /* 0x000fe200048060ff */
        /* <DEDUP_REMOVED lines=28> */
[----:B------:R-:W-:Y:S01]  /*d920*/  @!P2 STG.E.U8 desc[UR14][R30.64+0x18], R33 ;  /* 0x000018211e00a986 */ /* 0x000fe2000c10110e */
[----:B------:R-:W-:-:S03]  /*d930*/  ISETP.LT.OR P2, PT, R42, 0x19, !P3 ;  /* 0x000000192a00780c */ /* 0x000fc60005f41670 */
[----:B------:R2:W-:Y:S01]  /*d940*/  @!P6 STG.E.U8 desc[UR14][R30.64+0x19], R23 ;  /* 0x000019171e00e986 */ /* 0x0005e2000c10110e */
[----:B------:R-:W-:Y:S01]  /*d950*/  ISETP.LT.OR P6, PT, R42, 0x21, !P1 ;  /* 0x000000212a00780c */ /* 0x000fe20004fc1670 */
[----:B------:R-:W-:Y:S01]  /*d960*/  FMUL R20, R20, UR20 ;  /* 0x0000001414147c20 */ /* 0x000fe20008400000 */
[----:B------:R-:W-:Y:S01]  /*d970*/  F2FP.SATFINITE.E5M2.F32.PACK_AB_MERGE_C R21, RZ, R21, RZ ;  /* 0x00000015ff15723e */ /* 0x000fe200048060ff */
[----:B------:R-:W-:Y:S01]  /*d980*/  FMUL R19, R19, UR20 ;  /* 0x0000001413137c20 */ /* 0x000fe20008400000 */
[----:B0-----:R-:W-:Y:S01]  /*d990*/  F2FP.SATFINITE.E5M2.F32.PACK_AB_MERGE_C R25, RZ, R22, RZ ;  /* 0x00000016ff19723e */ /* 0x001fe200048060ff */
[----:B------:R-:W-:Y:S01]  /*d9a0*/  FMUL R18, R18, UR20 ;  /* 0x0000001412127c20 */ /* 0x000fe20008400000 */
[----:B-1----:R-:W-:Y:S01]  /*d9b0*/  F2FP.SATFINITE.E5M2.F32.PACK_AB_MERGE_C R27, RZ, R20, RZ ;  /* 0x00000014ff1b723e */ /* 0x002fe200048060ff */
[----:B------:R0:W-:Y:S01]  /*d9c0*/  @!P5 STG.E.U8 desc[UR14][R28.64+0x19], R21 ;  /* 0x000019151c00d986 */ /* 0x0001e2000c10110e */
[----:B------:R-:W-:-:S03]  /*d9d0*/  ISETP.LT.OR P5, PT, R42, 0x22, !P1 ;  /* 0x000000222a00780c */ /* 0x000fc60004fa1670 */
[----:B------:R-:W-:Y:S01]  /*d9e0*/  @!P2 STG.E.U8 desc[UR14][R28.64+0x18], R25 ;  /* 0x000018191c00a986 */ /* 0x000fe2000c10110e */
[----:B------:R-:W-:-:S03]  /*d9f0*/  ISETP.LT.OR P2, PT, R42, 0x21, !P3 ;  /* 0x000000212a00780c */ /* 0x000fc60005f41670 */
[----:B------:R-:W-:Y:S01]  /*da00*/  @!P6 STG.E.U8 desc[UR14][R30.64+0x20], R27 ;  /* 0x0000201b1e00e986 */ /* 0x000fe2000c10110e */
[----:B------:R-:W-:Y:S01]  /*da10*/  ISETP.LT.OR P6, PT, R42, 0x22, !P3 ;  /* 0x000000222a00780c */ /* 0x000fe20005fc1670 */
[----:B------:R-:W-:Y:S01]  /*da20*/  FMUL R17, R17, UR20 ;  /* 0x0000001411117c20 */ /* 0x000fe20008400000 */
[----:B------:R-:W-:Y:S01]  /*da30*/  F2FP.SATFINITE.E5M2.F32.PACK_AB_MERGE_C R19, RZ, R19, RZ ;  /* 0x00000013ff13723e */ /* 0x000fe200048060ff */
[----:B------:R-:W-:Y:S01]  /*da40*/  FMUL R15, R15, UR20 ;  /* 0x000000140f0f7c20 */ /* 0x000fe20008400000 */
[----:B--2---:R-:W-:Y:S01]  /*da50*/  F2FP.SATFINITE.E5M2.F32.PACK_AB_MERGE_C R23, RZ, R18, RZ ;  /* 0x00000012ff17723e */ /* 0x004fe200048060ff */
[----:B------:R-:W-:Y:S01]  /*da60*/  FMUL R16, R16, UR20 ;  /* 0x0000001410107c20 */ /* 0x000fe20008400000 */
[----:B------:R-:W-:Y:S01]  /*da70*/  F2FP.SATFINITE.E5M2.F32.PACK_AB_MERGE_C R17, RZ, R17, RZ ;  /* 0x00000011ff11723e */ /* 0x000fe200048060ff */
[----:B------:R1:W-:Y:S01]  /*da80*/  @!P5 STG.E.U8 desc[UR14][R30.64+0x21], R19 ;  /* 0x000021131e00d986 */ /* 0x0003e2000c10110e */
        /* <DEDUP_REMOVED lines=33> */
[----:B------:R-:W4:Y:S01]  /*dca0*/  LDL.LU R222, [R1+0x14] ;  /* 0x0000140001de7983 */ /* 0x000f220000300800 */
[----:B-1----:R-:W-:-:S03]  /*dcb0*/  F2FP.SATFINITE.E5M2.F32.PACK_AB_MERGE_C R13, RZ, R8, RZ ;  /* 0x00000008ff0d723e */ /* 0x002fc600048060ff */
        /* <DEDUP_REMOVED lines=8> */
[----:B------:R-:W4:Y:S01]  /*dd40*/  LDL.LU R223, [R1+0x10] ;  /* 0x0000100001df7983 */ /* 0x000f220000300800 */
[----:B------:R-:W-:Y:S01]  /*dd50*/  FMUL R6, R6, UR20 ;  /* 0x0000001406067c20 */ /* 0x000fe20008400000 */
[----:B-----5:R-:W-:Y:S01]  /*dd60*/  FMUL R2, R2, UR20 ;  /* 0x0000001402027c20 */ /* 0x020fe20008400000 */
[----:B------:R-:W-:Y:S01]  /*dd70*/  F2FP.SATFINITE.E5M2.F32.PACK_AB_MERGE_C R5, RZ, R5, RZ ;  /* 0x00000005ff05723e */ /* 0x000fe200048060ff */
[----:B------:R1:W-:Y:S01]  /*dd80*/  @!P5 STG.E.U8 desc[UR14][R30.64+0x39], R7 ;  /* 0x000039071e00d986 */ /* 0x0003e2000c10110e */
[----:B------:R-:W-:Y:S01]  /*dd90*/  FMUL R3, R3, UR20 ;  /* 0x0000001403037c20 */ /* 0x000fe20008400000 */
[----:B--2---:R-:W-:Y:S01]  /*dda0*/  F2FP.SATFINITE.E5M2.F32.PACK_AB_MERGE_C R11, RZ, R6, RZ ;  /* 0x00000006ff0b723e */ /* 0x004fe200048060ff */
[----:B------:R-:W-:Y:S01]  /*ddb0*/  FMUL R0, R0, UR20 ;  /* 0x0000001400007c20 */ /* 0x000fe20008400000 */
[----:B------:R-:W2:Y:S01]  /*ddc0*/  LDL.LU R221, [R1+0x18] ;  /* 0x0000180001dd7983 */ /* 0x000ea20000300800 */
[----:B------:R-:W-:Y:S01]  /*ddd0*/  ISETP.LT.OR P5, PT, R42, 0x42, !P1 ;  /* 0x000000422a00780c */ /* 0x000fe20004fa1670 */
[----:B------:R-:W-:Y:S01]  /*dde0*/  FMUL R4, R4, UR20 ;  /* 0x0000001404047c20 */ /* 0x000fe20008400000 */
[----:B0-----:R-:W-:Y:S01]  /*ddf0*/  F2FP.SATFINITE.E5M2.F32.PACK_AB_MERGE_C R13, RZ, R3, RZ ;  /* 0x00000003ff0d723e */ /* 0x001fe200048060ff */
[----:B------:R0:W-:Y:S01]  /*de00*/  @!P6 STG.E.U8 desc[UR14][R28.64+0x39], R5 ;  /* 0x000039051c00e986 */ /* 0x0001e2000c10110e */
[----:B-1----:R-:W-:Y:S01]  /*de10*/  F2FP.SATFINITE.E5M2.F32.PACK_AB_MERGE_C R7, RZ, R2, RZ ;  /* 0x00000002ff07723e */ /* 0x002fe200048060ff */
[----:B---3--:R-:W-:-:S02]  /*de20*/  FMUL R2, R224, UR20 ;  /* 0x00000014e0027c20 */ /* 0x008fc40008400000 */
[----:B------:R1:W-:Y:S01]  /*de30*/  @!P2 STG.E.U8 desc[UR14][R28.64+0x38], R11 ;  /* 0x0000380b1c00a986 */ /* 0x0003e2000c10110e */
[----:B----4-:R-:W-:Y:S01]  /*de40*/  FMUL R3, R225, UR20 ;  /* 0x00000014e1037c20 */ /* 0x010fe20008400000 */
[----:B------:R-:W-:Y:S02]  /*de50*/  ISETP.LT.OR P2, PT, R42, 0x41, !P1 ;  /* 0x000000412a00780c */ /* 0x000fe40004f41670 */
[----:B------:R-:W3:Y:S01]  /*de60*/  LDL.LU R224, [R1+0x1c] ;  /* 0x00001c0001e07983 */ /* 0x000ee20000300800 */
[----:B------:R-:W-:Y:S02]  /*de70*/  F2FP.SATFINITE.E5M2.F32.PACK_AB_MERGE_C R9, RZ, R4, RZ ;  /* 0x00000004ff09723e */ /* 0x000fe400048060ff */
[----:B0-----:R-:W-:Y:S01]  /*de80*/  F2FP.SATFINITE.E5M2.F32.PACK_AB_MERGE_C R5, RZ, R0, RZ ;  /* 0x00000000ff05723e */ /* 0x001fe200048060ff */
[----:B------:R-:W4:Y:S01]  /*de90*/  LDL.LU R225, [R1+0x20] ;  /* 0x0000200001e17983 */ /* 0x000f220000300800 */
[----:B------:R-:W-:Y:S01]  /*dea0*/  FMUL R0, R226, UR20 ;  /* 0x00000014e2007c20 */ /* 0x000fe20008400000 */
[----:B------:R-:W-:-:S02]  /*deb0*/  ISETP.LT.OR P6, PT, R42, 0x41, !P3 ;  /* 0x000000412a00780c */ /* 0x000fc40005fc1670 */
[----:B-1----:R-:W-:Y:S01]  /*dec0*/  F2FP.SATFINITE.E5M2.F32.PACK_AB_MERGE_C R11, RZ, R2, RZ ;  /* 0x00000002ff0b723e */ /* 0x002fe200048060ff */
[----:B------:R-:W4:Y:S01]  /*ded0*/  LDL.LU R226, [R1+0x24] ;  /* 0x0000240001e27983 */ /* 0x000f220000300800 */
[----:B------:R-:W-:-:S03]  /*dee0*/  FMUL R2, R227, UR20 ;  /* 0x00000014e3027c20 */ /* 0x000fc60008400000 */
[----:B------:R-:W4:Y:S04]  /*def0*/  LDL.LU R227, [R1+0x28] ;  /* 0x0000280001e37983 */ /* 0x000f280000300800 */
[----:B------:R-:W-:Y:S01]  /*df00*/  @!P5 STG.E.U8 desc[UR14][R30.64+0x41], R13 ;  /* 0x0000410d1e00d986 */ /* 0x000fe2000c10110e */
[----:B------:R-:W-:-:S03]  /*df10*/  ISETP.LT.OR P5, PT, R42, 0x42, !P3 ;  /* 0x000000422a00780c */ /* 0x000fc60005fa1670 */
[----:B------:R0:W-:Y:S01]  /*df20*/  @!P2 STG.E.U8 desc[UR14][R30.64+0x40], R9 ;  /* 0x000040091e00a986 */ /* 0x0001e2000c10110e */
[----:B------:R-:W-:-:S03]  /*df30*/  ISETP.LT.OR P2, PT, R42, 0x49, !P1 ;  /* 0x000000492a00780c */ /* 0x000fc60004f41670 */
[----:B------:R1:W-:Y:S01]  /*df40*/  @!P6 STG.E.U8 desc[UR14][R28.64+0x40], R7 ;  /* 0x000040071c00e986 */ /* 0x0003e2000c10110e */
[----:B------:R-:W-:-:S03]  /*df50*/  ISETP.LT.OR P6, PT, R42, 0x4a, !P1 ;  /* 0x0000004a2a00780c */ /* 0x000fc60004fc1670 */
[----:B------:R-:W4:Y:S04]  /*df60*/  LDL.LU R220, [R1+0x2c] ;  /* 0x00002c0001dc7983 */ /* 0x000f280000300800 */
[----:B------:R2:W-:Y:S01]  /*df70*/  @!P5 STG.E.U8 desc[UR14][R28.64+0x41], R5 ;  /* 0x000041051c00d986 */ /* 0x0005e2000c10110e */
[----:B0-----:R-:W-:-:S03]  /*df80*/  F2FP.SATFINITE.E5M2.F32.PACK_AB_MERGE_C R9, RZ, R3, RZ ;  /* 0x00000003ff09723e */ /* 0x001fc600048060ff */
[----:B------:R-:W-:Y:S01]  /*df90*/  @!P2 STG.E.U8 desc[UR14][R30.64+0x48], R11 ;  /* 0x0000480b1e00a986 */ /* 0x000fe2000c10110e */
[----:B------:R-:W-:Y:S02]  /*dfa0*/  ISETP.LT.OR P2, PT, R42, 0x49, !P3 ;  /* 0x000000492a00780c */ /* 0x000fe40005f41670 */
[----:B-1----:R-:W-:Y:S02]  /*dfb0*/  F2FP.SATFINITE.E5M2.F32.PACK_AB_MERGE_C R7, RZ, R0, RZ ;  /* 0x00000000ff07723e */ /* 0x002fe400048060ff */
[----:B------:R-:W-:Y:S01]  /*dfc0*/  F2FP.SATFINITE.E5M2.F32.PACK_AB_MERGE_C R13, RZ, R2, RZ ;  /* 0x00000002ff0d723e */ /* 0x000fe200048060ff */
[----:B------:R0:W-:Y:S08]  /*dfd0*/  @!P6 STG.E.U8 desc[UR14][R30.64+0x49], R9 ;  /* 0x000049091e00e986 */ /* 0x0001f0000c10110e */
[----:B------:R1:W-:Y:S01]  /*dfe0*/  @!P2 STG.E.U8 desc[UR14][R28.64+0x48], R7 ;  /* 0x000048071c00a986 */ /* 0x0003e2000c10110e */
[----:B------:R-:W-:Y:S01]  /*dff0*/  FMUL R0, R222, UR20 ;  /* 0x00000014de007c20 */ /* 0x000fe20008400000 */
[----:B------:R-:W-:-:S02]  /*e000*/  FMUL R3, R223, UR20 ;  /* 0x00000014df037c20 */ /* 0x000fc40008400000 */
[----:B------:R-:W4:Y:S03]  /*e010*/  LDL.LU R223, [R1+0x30] ;  /* 0x0000300001df7983 */ /* 0x000f260000300800 */
[----:B--2---:R-:W-:Y:S01]  /*e020*/  F2FP.SATFINITE.E5M2.F32.PACK_AB_MERGE_C R5, RZ, R3, RZ ;  /* 0x00000003ff05723e */ /* 0x004fe200048060ff */
[----:B------:R-:W2:Y:S01]  /*e030*/  LDL.LU R222, [R1+0x34] ;  /* 0x0000340001de7983 */ /* 0x000ea20000300800 */
[----:B------:R-:W-:Y:S01]  /*e040*/  FMUL R2, R221, UR20 ;  /* 0x00000014dd027c20 */ /* 0x000fe20008400000 */
[----:B0-----:R-:W-:-:S04]  /*e050*/  F2FP.SATFINITE.E5M2.F32.PACK_AB_MERGE_C R9, RZ, R0, RZ ;  /* 0x00000000ff09723e */ /* 0x001fc800048060ff */
[----:B------:R-:W-:Y:S01]  /*e060*/  F2FP.SATFINITE.E5M2.F32.PACK_AB_MERGE_C R11, RZ, R2, RZ ;  /* 0x00000002ff0b723e */ /* 0x000fe200048060ff */
[----:B---3--:R-:W-:Y:S02]  /*e070*/  FMUL R3, R224, UR20 ;  /* 0x00000014e0037c20 */ /* 0x008fe40008400000 */
[----:B------:R-:W3:Y:S01]  /*e080*/  LDL.LU R224, [R1+0x38] ;  /* 0x0000380001e07983 */ /* 0x000ee20000300800 */
[----:B----4-:R-:W-:Y:S02]  /*e090*/  FMUL R0, R225, UR20 ;  /* 0x00000014e1007c20 */ /* 0x010fe40008400000 */
[----:B-1----:R-:W-:Y:S01]  /*e0a0*/  F2FP.SATFINITE.E5M2.F32.PACK_AB_MERGE_C R7, RZ, R3, RZ ;  /* 0x00000003ff07723e */ /* 0x002fe200048060ff */
[----:B------:R-:W4:Y:S01]  /*e0b0*/  LDL.LU R225, [R1+0x3c] ;  /* 0x00003c0001e17983 */ /* 0x000f220000300800 */
[----:B------:R-:W-:-:S03]  /*e0c0*/  FMUL R2, R226, UR20 ;  /* 0x00000014e2027c20 */ /* 0x000fc60008400000 */
[----:B------:R-:W4:Y:S01]  /*e0d0*/  LDL.LU R226, [R1+0x40] ;  /* 0x0000400001e27983 */ /* 0x000f220000300800 */
[----:B------:R-:W-:-:S03]  /*e0e0*/  FMUL R3, R227, UR20 ;  /* 0x00000014e3037c20 */ /* 0x000fc60008400000 */
[----:B------:R-:W4:Y:S01]  /*e0f0*/  LDL.LU R227, [R1+0x44] ;  /* 0x0000440001e37983 */ /* 0x000f220000300800 */
[C---:B------:R-:W-:Y:S02]  /*e100*/  ISETP.LT.OR P5, PT, R42.reuse, 0x4a, !P3 ;  /* 0x0000004a2a00780c */ /* 0x040fe40005fa1670 */
[C---:B------:R-:W-:Y:S01]  /*e110*/  ISETP.LT.OR P6, PT, R42.reuse, 0x51, !P1 ;  /* 0x000000512a00780c */ /* 0x040fe20004fc1670 */
[----:B------:R-:W4:Y:S01]  /*e120*/  LDL.LU R218, [R1+0x48] ;  /* 0x0000480001da7983 */ /* 0x000f220000300800 */
[----:B------:R-:W-:-:S03]  /*e130*/  ISETP.LT.OR P2, PT, R42, 0x51, !P3 ;  /* 0x000000512a00780c */ /* 0x000fc60005f41670 */
[----:B------:R-:W4:Y:S04]  /*e140*/  LDL.LU R219, [R1+0x4c] ;  /* 0x00004c0001db7983 */ /* 0x000f280000300800 */
[----:B------:R-:W4:Y:S04]  /*e150*/  LDL.LU R221, [R1+0x50] ;  /* 0x0000500001dd7983 */ /* 0x000f280000300800 */
[----:B------:R0:W-:Y:S01]  /*e160*/  @!P5 STG.E.U8 desc[UR14][R28.64+0x49], R13 ;  /* 0x0000490d1c00d986 */ /* 0x0001e2000c10110e */
[----:B------:R-:W-:-:S03]  /*e170*/  ISETP.LT.OR P5, PT, R42, 0x52, !P1 ;  /* 0x000000522a00780c */ /* 0x000fc60004fa1670 */
[----:B------:R1:W-:Y:S01]  /*e180*/  @!P6 STG.E.U8 desc[UR14][R30.64+0x50], R5 ;  /* 0x000050051e00e986 */ /* 0x0003e2000c10110e */
[----:B------:R-:W-:Y:S02]  /*e190*/  ISETP.LT.OR P6, PT, R42, 0x52, !P3 ;  /* 0x000000522a00780c */ /* 0x000fe40005fc1670 */
[----:B0-----:R-:W-:-:S07]  /*e1a0*/  F2FP.SATFINITE.E5M2.F32.PACK_AB_MERGE_C R13, RZ, R2, RZ ;  /* 0x00000002ff0d723e */ /* 0x001fce00048060ff */
[----:B------:R0:W-:Y:S01]  /*e1b0*/  @!P5 STG.E.U8 desc[UR14][R30.64+0x51], R9 ;  /* 0x000051091e00d986 */ /* 0x0001e2000c10110e */
[C---:B------:R-:W-:Y:S02]  /*e1c0*/  ISETP.LT.OR P5, PT, R42.reuse, 0x5a, !P1 ;  /* 0x0000005a2a00780c */ /* 0x040fe40004fa1670 */
[----:B-1----:R-:W-:Y:S01]  /*e1d0*/  F2FP.SATFINITE.E5M2.F32.PACK_AB_MERGE_C R5, RZ, R0, RZ ;  /* 0x00000000ff05723e */ /* 0x002fe200048060ff */
[----:B------:R-:W-:Y:S01]  /*e1e0*/  @!P2 STG.E.U8 desc[UR14][R28.64+0x50], R11 ;  /* 0x0000500b1c00a986 */ /* 0x000fe2000c10110e */
[----:B------:R-:W-:Y:S01]  /*e1f0*/  ISETP.LT.OR P2, PT, R42, 0x59, !P1 ;  /* 0x000000592a00780c */ /* 0x000fe20004f41670 */
[----:B------:R-:W-:Y:S02]  /*e200*/  FMUL R0, R220, UR20 ;  /* 0x00000014dc007c20 */ /* 0x000fe40008400000 */
[----:B------:R1:W-:Y:S01]  /*e210*/  @!P6 STG.E.U8 desc[UR14][R28.64+0x51], R7 ;  /* 0x000051071c00e986 */ /* 0x0003e2000c10110e */
[----:B------:R-:W-:-:S03]  /*e220*/  ISETP.LT.OR P6, PT, R42, 0x59, !P3 ;  /* 0x000000592a00780c */ /* 0x000fc60005fc1670 */
[----:B------:R-:W4:Y:S01]  /*e230*/  LDL.LU R220, [R1+0x54] ;  /* 0x0000540001dc7983 */ /* 0x000f220000300800 */
[----:B0-----:R-:W-:-:S03]  /*e240*/  F2FP.SATFINITE.E5M2.F32.PACK_AB_MERGE_C R9, RZ, R3, RZ ;  /* 0x00000003ff09723e */ /* 0x001fc600048060ff */
[----:B------:R-:W-:Y:S01]  /*e250*/  @!P5 STG.E.U8 desc[UR14][R30.64+0x59], R13 ;  /* 0x0000590d1e00d986 */ /* 0x000fe2000c10110e */
[----:B-1----:R-:W-:-:S03]  /*e260*/  F2FP.SATFINITE.E5M2.F32.PACK_AB_MERGE_C R7, RZ, R0, RZ ;  /* 0x00000000ff07723e */ /* 0x002fc600048060ff */
[----:B------:R0:W-:Y:S04]  /*e270*/  @!P2 STG.E.U8 desc[UR14][R30.64+0x58], R5 ;  /* 0x000058051e00a986 */ /* 0x0001e8000c10110e */
[----:B------:R1:W-:Y:S01]  /*e280*/  @!P6 STG.E.U8 desc[UR14][R28.64+0x58], R9 ;  /* 0x000058091c00e986 */ /* 0x0003e2000c10110e */
[----:B------:R-:W-:-:S03]  /*e290*/  FMUL R2, R223, UR20 ;  /* 0x00000014df027c20 */ /* 0x000fc60008400000 */
[----:B------:R-:W4:Y:S01]  /*e2a0*/  LDL.LU R223, [R1+0x58] ;  /* 0x0000580001df7983 */ /* 0x000f220000300800 */
[----:B--2---:R-:W-:Y:S01]  /*e2b0*/  FMUL R3, R222, UR20 ;  /* 0x00000014de037c20 */ /* 0x004fe20008400000 */
[----:B------:R-:W-:Y:S02]  /*e2c0*/  F2FP.SATFINITE.E5M2.F32.PACK_AB_MERGE_C R11, RZ, R2, RZ ;  /* 0x00000002ff0b723e */ /* 0x000fe400048060ff */
[----:B------:R-:W2:Y:S02]  /*e2d0*/  LDL.LU R222, [R1+0x5c] ;  /* 0x00005c0001de7983 */ /* 0x000ea40000300800 */
[----:B0-----:R-:W-:Y:S01]  /*e2e0*/  F2FP.SATFINITE.E5M2.F32.PACK_AB_MERGE_C R5, RZ, R3, RZ ;  /* 0x00000003ff05723e */ /* 0x001fe200048060ff */
[----:B---3--:R-:W-:Y:S02]  /*e2f0*/  FMUL R0, R224, UR20 ;  /* 0x00000014e0007c20 */ /* 0x008fe40008400000 */
[----:B------:R-:W3:Y:S01]  /*e300*/  LDL.LU R224, [R1+0x60] ;  /* 0x0000600001e07983 */ /* 0x000ee20000300800 */
[----:B----4-:R-:W-:-:S02]  /*e310*/  FMUL R2, R225, UR20 ;  /* 0x00000014e1027c20 */ /* 0x010fc40008400000 */
[----:B-1----:R-:W-:Y:S01]  /*e320*/  F2FP.SATFINITE.E5M2.F32.PACK_AB_MERGE_C R9, RZ, R0, RZ ;  /* 0x00000000ff09723e */ /* 0x002fe200048060ff */
[----:B------:R-:W4:Y:S01]  /*e330*/  LDL.LU R225, [R1+0x64] ;  /* 0x0000640001e17983 */ /* 0x000f220000300800 */
[----:B------:R-:W-:-:S03]  /*e340*/  FMUL R3, R226, UR20 ;  /* 0x00000014e2037c20 */ /* 0x000fc60008400000 */
[----:B------:R-:W4:Y:S01]  /*e350*/  LDL.LU R226, [R1+0x68] ;  /* 0x0000680001e27983 */ /* 0x000f220000300800 */
[----:B------:R-:W-:-:S03]  /*e360*/  FMUL R0, R227, UR20 ;  /* 0x00000014e3007c20 */ /* 0x000fc60008400000 */
[----:B------:R-:W4:Y:S01]  /*e370*/  LDL.LU R227, [R1+0x6c] ;  /* 0x00006c0001e37983 */ /* 0x000f220000300800 */
[C---:B------:R-:W-:Y:S02]  /*e380*/  ISETP.LT.OR P5, PT, R42.reuse, 0x5a, !P3 ;  /* 0x0000005a2a00780c */ /* 0x040fe40005fa1670 */
[C---:B------:R-:W-:Y:S02]  /*e390*/  ISETP.LT.OR P2, PT, R42.reuse, 0x61, !P1 ;  /* 0x000000612a00780c */ /* 0x040fe40004f41670 */
[----:B------:R-:W-:-:S09]  /*e3a0*/  ISETP.LT.OR P6, PT, R42, 0x62, !P1 ;  /* 0x000000622a00780c */ /* 0x000fd20004fc1670 */
[----:B------:R0:W-:Y:S01]  /*e3b0*/  @!P5 STG.E.U8 desc[UR14][R28.64+0x59], R7 ;  /* 0x000059071c00d986 */ /* 0x0001e2000c10110e */
[----:B------:R-:W-:-:S03]  /*e3c0*/  ISETP.LT.OR P5, PT, R42, 0x62, !P3 ;  /* 0x000000622a00780c */ /* 0x000fc60005fa1670 */
[----:B------:R-:W-:Y:S01]  /*e3d0*/  @!P2 STG.E.U8 desc[UR14][R30.64+0x60], R11 ;  /* 0x0000600b1e00a986 */ /* 0x000fe2000c10110e */
[----:B------:R-:W-:-:S03]  /*e3e0*/  ISETP.LT.OR P2, PT, R42, 0x61, !P3 ;  /* 0x000000612a00780c */ /* 0x000fc60005f41670 */
[----:B------:R1:W-:Y:S01]  /*e3f0*/  @!P6 STG.E.U8 desc[UR14][R30.64+0x61], R5 ;  /* 0x000061051e00e986 */ /* 0x0003e2000c10110e */
[----:B------:R-:W-:Y:S02]  /*e400*/  ISETP.LT.OR P6, PT, R42, 0x69, !P1 ;  /* 0x000000692a00780c */ /* 0x000fe40004fc1670 */
[----:B------:R-:W-:Y:S02]  /*e410*/  F2FP.SATFINITE.E5M2.F32.PACK_AB_MERGE_C R13, RZ, R2, RZ ;  /* 0x00000002ff0d723e */ /* 0x000fe400048060ff */
[----:B0-----:R-:W-:-:S03]  /*e420*/  F2FP.SATFINITE.E5M2.F32.PACK_AB_MERGE_C R7, RZ, R3, RZ ;  /* 0x00000003ff07723e */ /* 0x001fc600048060ff */
[----:B------:R-:W-:Y:S01]  /*e430*/  @!P5 STG.E.U8 desc[UR14][R28.64+0x61], R13 ;  /* 0x0000610d1c00d986 */ /* 0x000fe2000c10110e */
[----:B------:R-:W-:-:S03]  /*e440*/  ISETP.LT.OR P5, PT, R42, 0x6a, !P1 ;  /* 0x0000006a2a00780c */ /* 0x000fc60004fa1670 */
[----:B------:R0:W-:Y:S01]  /*e450*/  @!P2 STG.E.U8 desc[UR14][R28.64+0x60], R9 ;  /* 0x000060091c00a986 */ /* 0x0001e2000c10110e */
[----:B------:R-:W-:-:S03]  /*e460*/  ISETP.LT.OR P2, PT, R42, 0x69, !P3 ;  /* 0x000000692a00780c */ /* 0x000fc60005f41670 */
[----:B------:R0:W-:Y:S01]  /*e470*/  @!P6 STG.E.U8 desc[UR14][R30.64+0x68], R7 ;  /* 0x000068071e00e986 */ /* 0x0001e2000c10110e */
[----:B------:R-:W-:Y:S01]  /*e480*/  ISETP.LT.OR P6, PT, R42, 0x6a, !P3 ;  /* 0x0000006a2a00780c */ /* 0x000fe20005fc1670 */
[----:B------:R-:W-:Y:S01]  /*e490*/  FMUL R2, R218, UR20 ;  /* 0x00000014da027c20 */ /* 0x000fe20008400000 */
[----:B------:R-:W-:Y:S01]  /*e4a0*/  FMUL R3, R219, UR20 ;  /* 0x00000014db037c20 */ /* 0x000fe20008400000 */
[----:B-1----:R-:W-:-:S03]  /*e4b0*/  F2FP.SATFINITE.E5M2.F32.PACK_AB_MERGE_C R5, RZ, R0, RZ ;  /* 0x00000000ff05723e */ /* 0x002fc600048060ff */
[----:B------:R-:W-:Y:S02]  /*e4c0*/  F2FP.SATFINITE.E5M2.F32.PACK_AB_MERGE_C R11, RZ, R2, RZ ;  /* 0x00000002ff0b723e */ /* 0x000fe400048060ff */
[----:B0-----:R-:W-:Y:S01]  /*e4d0*/  F2FP.SATFINITE.E5M2.F32.PACK_AB_MERGE_C R9, RZ, R3, RZ ;  /* 0x00000003ff09723e */ /* 0x001fe200048060ff */
[----:B------:R-:W-:Y:S01]  /*e4e0*/  @!P5 STG.E.U8 desc[UR14][R30.64+0x69], R5 ;  /* 0x000069051e00d986 */ /* 0x000fe2000c10110e */
[----:B------:R-:W-:-:S03]  /*e4f0*/  ISETP.LT.OR P5, PT, R42, 0x71, !P3 ;  /* 0x000000712a00780c */ /* 0x000fc60005fa1670 */
[----:B------:R-:W-:Y:S01]  /*e500*/  @!P2 STG.E.U8 desc[UR14][R28.64+0x68], R11 ;  /* 0x0000680b1c00a986 */ /* 0x000fe2000c10110e */
[----:B------:R-:W-:-:S03]  /*e510*/  ISETP.LT.OR P2, PT, R42, 0x71, !P1 ;  /* 0x000000712a00780c */ /* 0x000fc60004f41670 */
[----:B------:R-:W-:Y:S01]  /*e520*/  @!P6 STG.E.U8 desc[UR14][R28.64+0x69], R9 ;  /* 0x000069091c00e986 */ /* 0x000fe2000c10110e */
[----:B------:R-:W-:Y:S01]  /*e530*/  ISETP.LT.OR P6, PT, R42, 0x72, !P1 ;  /* 0x000000722a00780c */ /* 0x000fe20004fc1670 */
[----:B------:R-:W-:Y:S01]  /*e540*/  FMUL R0, R221, UR20 ;  /* 0x00000014dd007c20 */ /* 0x000fe20008400000 */
[----:B------:R-:W-:-:S04]  /*e550*/  FMUL R2, R220, UR20 ;  /* 0x00000014dc027c20 */ /* 0x000fc80008400000 */
[----:B------:R-:W-:Y:S02]  /*e560*/  F2FP.SATFINITE.E5M2.F32.PACK_AB_MERGE_C R7, RZ, R0, RZ ;  /* 0x00000000ff07723e */ /* 0x000fe400048060ff */
[----:B------:R-:W-:-:S03]  /*e570*/  F2FP.SATFINITE.E5M2.F32.PACK_AB_MERGE_C R13, RZ, R2, RZ ;  /* 0x00000002ff0d723e */ /* 0x000fc600048060ff */
[----:B------:R0:W-:Y:S01]  /*e580*/  @!P2 STG.E.U8 desc[UR14][R30.64+0x70], R7 ;  /* 0x000070071e00a986 */ /* 0x0001e2000c10110e */
[----:B------:R-:W-:-:S03]  /*e590*/  ISETP.LT.OR P2, PT, R42, 0x79, !P1 ;  /* 0x000000792a00780c */ /* 0x000fc60004f41670 */
[----:B------:R1:W-:Y:S01]  /*e5a0*/  @!P6 STG.E.U8 desc[UR14][R30.64+0x71], R13 ;  /* 0x0000710d1e00e986 */ /* 0x0003e2000c10110e */
[C---:B------:R-:W-:Y:S02]  /*e5b0*/  ISETP.LT.OR P6, PT, R42.reuse, 0x72, !P3 ;  /* 0x000000722a00780c */ /* 0x040fe40005fc1670 */
[----:B------:R-:W-:Y:S01]  /*e5c0*/  ISETP.LT.OR P1, PT, R42, 0x7a, !P1 ;  /* 0x0000007a2a00780c */ /* 0x000fe20004f21670 */
[----:B------:R-:W-:-:S05]  /*e5d0*/  FMUL R3, R223, UR20 ;  /* 0x00000014df037c20 */ /* 0x000fca0008400000 */
[----:B------:R-:W-:Y:S01]  /*e5e0*/  F2FP.SATFINITE.E5M2.F32.PACK_AB_MERGE_C R15, RZ, R3, RZ ;  /* 0x00000003ff0f723e */ /* 0x000fe200048060ff */
[----:B--2---:R-:W-:-:S04]  /*e5f0*/  FMUL R0, R222, UR20 ;  /* 0x00000014de007c20 */ /* 0x004fc80008400000 */
[----:B------:R1:W-:Y:S01]  /*e600*/  @!P5 STG.E.U8 desc[UR14][R28.64+0x70], R15 ;  /* 0x0000700f1c00d986 */ /* 0x0003e2000c10110e */
[C---:B------:R-:W-:Y:S02]  /*e610*/  ISETP.LT.OR P5, PT, R42.reuse, 0x79, !P3 ;  /* 0x000000792a00780c */ /* 0x040fe40005fa1670 */
[----:B------:R-:W-:Y:S02]  /*e620*/  ISETP.LT.OR P3, PT, R42, 0x7a, !P3 ;  /* 0x0000007a2a00780c */ /* 0x000fe40005f61670 */
[----:B0-----:R-:W-:Y:S01]  /*e630*/  F2FP.SATFINITE.E5M2.F32.PACK_AB_MERGE_C R7, RZ, R0, RZ ;  /* 0x00000000ff07723e */ /* 0x001fe200048060ff */
[----:B---3--:R-:W-:Y:S01]  /*e640*/  FMUL R2, R224, UR20 ;  /* 0x00000014e0027c20 */ /* 0x008fe20008400000 */
[----:B----4-:R-:W-:-:S04]  /*e650*/  FMUL R3, R225, UR20 ;  /* 0x00000014e1037c20 */ /* 0x010fc80008400000 */
[----:B------:R-:W-:Y:S01]  /*e660*/  F2FP.SATFINITE.E5M2.F32.PACK_AB_MERGE_C R9, RZ, R2, RZ ;  /* 0x00000002ff09723e */ /* 0x000fe200048060ff */
[----:B------:R-:W-:Y:S01]  /*e670*/  FMUL R4, R226, UR20 ;  /* 0x00000014e2047c20 */ /* 0x000fe20008400000 */
[----:B------:R-:W-:Y:S01]  /*e680*/  FMUL R5, R227, UR20 ;  /* 0x00000014e3057c20 */ /* 0x000fe20008400000 */
[----:B------:R-:W-:-:S03]  /*e690*/  F2FP.SATFINITE.E5M2.F32.PACK_AB_MERGE_C R3, RZ, R3, RZ ;  /* 0x00000003ff03723e */ /* 0x000fc600048060ff */
[----:B------:R-:W-:Y:S02]  /*e6a0*/  F2FP.SATFINITE.E5M2.F32.PACK_AB_MERGE_C R11, RZ, R4, RZ ;  /* 0x00000004ff0b723e */ /* 0x000fe400048060ff */
[----:B------:R-:W-:Y:S01]  /*e6b0*/  F2FP.SATFINITE.E5M2.F32.PACK_AB_MERGE_C R5, RZ, R5, RZ ;  /* 0x00000005ff05723e */ /* 0x000fe200048060ff */
[----:B------:R1:W-:Y:S04]  /*e6c0*/  @!P6 STG.E.U8 desc[UR14][R28.64+0x71], R7 ;  /* 0x000071071c00e986 */ /* 0x0003e8000c10110e */
[----:B------:R1:W-:Y:S04]  /*e6d0*/  @!P2 STG.E.U8 desc[UR14][R30.64+0x78], R9 ;  /* 0x000078091e00a986 */ /* 0x0003e8000c10110e */
[----:B------:R1:W-:Y:S04]  /*e6e0*/  @!P1 STG.E.U8 desc[UR14][R30.64+0x79], R3 ;  /* 0x000079031e009986 */ /* 0x0003e8000c10110e */
[----:B------:R1:W-:Y:S04]  /*e6f0*/  @!P5 STG.E.U8 desc[UR14][R28.64+0x78], R11 ;  /* 0x0000780b1c00d986 */ /* 0x0003e8000c10110e */
[----:B------:R1:W-:Y:S02]  /*e700*/  @!P3 STG.E.U8 desc[UR14][R28.64+0x79], R5 ;  /* 0x000079051c00b986 */ /* 0x0003e4000c10110e */
.L_x_293:
[----:B------:R-:W-:Y:S05]  /*e710*/  BSYNC B0 ;  /* 0x0000000000007941 */ /* 0x000fea0003800000 */
.L_x_35:
[----:B01---5:R-:W2:Y:S04]  /*e720*/  LDL.LU R3, [R1+0x74] ;  /* 0x0000740001037983 */ /* 0x023ea80000300800 */
[----:B------:R-:W2:Y:S01]  /*e730*/  LDL.LU R2, [R1+0x78] ;  /* 0x0000780001027983 */ /* 0x000ea20000300800 */
[----:B------:R-:W-:Y:S01]  /*e740*/  ULDC UR6, c[0x0][0xc] ;  /* 0x0000030000067ab9 */ /* 0x000fe20000000800 */
[----:B------:R-:W-:Y:S01]  /*e750*/  ULDC UR7, c[0x0][0x10] ;  /* 0x0000040000077ab9 */ /* 0x000fe20000000800 */
[----:B------:R-:W2:Y:S01]  /*e760*/  LDC R5, c[0x0][0x14] ;  /* 0x00000500ff057b82 */ /* 0x000ea20000000800 */
[----:B------:R-:W-:Y:S01]  /*e770*/  UIMAD.WIDE.U32 UR6, UR6, UR7, URZ ;  /* 0x00000007060672a5 */ /* 0x000fe2000f8e003f */
[----:B------:R-:W-:Y:S01]  /*e780*/  PRMT R0, RZ, 0x7610, R0 ;  /* 0x00007610ff007816 */ /* 0x000fe20000000000 */
[----:B------:R-:W-:-:S04]  /*e790*/  UMOV UR12, 0xffffffff ;  /* 0xffffffff000c7882 */ /* 0x000fc80000000000 */
[----:B--2---:R-:W-:-:S04]  /*e7a0*/  IMAD.WIDE.U32 R2, R5, UR6, R2 ;  /* 0x0000000605027c25 */ /* 0x004fc8000f8e0002 */
[----:B------:R-:W-:Y:S01]  /*e7b0*/  IMAD R5, R5, UR7, RZ ;  /* 0x0000000705057c24 */ /* 0x000fe2000f8e02ff */
[----:B------:R-:W-:Y:S01]  /*e7c0*/  ULDC.64 UR6, c[0x0][0x650] ;  /* 0x0001940000067ab9 */ /* 0x000fe20000000a00 */
[----:B------:R-:W-:Y:S01]  /*e7d0*/  IMAD.MOV.U32 R19, RZ, RZ, R2 ;  /* 0x000000ffff137224 */ /* 0x000fe200078e0002 */
[----:B------:R-:W-:Y:S01]  /*e7e0*/  ISETP.GE.U32.AND P1, PT, R2, UR6, PT ;  /* 0x0000000602007c0c */ /* 0x000fe2000bf26070 */
[----:B------:R-:W-:Y:S02]  /*e7f0*/  IMAD.IADD R22, R3, 0x1, R5 ;  /* 0x0000000103167824 */ /* 0x000fe400078e0205 */
[----:B------:R-:W-:-:S03]  /*e800*/  IMAD.MOV.U32 R2, RZ, RZ, -0x1 ;  /* 0xffffffffff027424 */ /* 0x000fc600078e00ff */
[----:B------:R0:W-:Y:S01]  /*e810*/  STL [R1+0x74], R22 ;  /* 0x0000741601007387 */ /* 0x0001e20000100800 */
[----:B------:R-:W-:-:S03]  /*e820*/  ISETP.GE.U32.AND.EX P1, PT, R22, UR7, PT, P1 ;  /* 0x0000000716007c0c */ /* 0x000fc6000bf26110 */
[----:B------:R0:W-:Y:S04]  /*e830*/  STL [R1+0x78], R19 ;  /* 0x0000781301007387 */ /* 0x0001e80000100800 */
[----:B------:R0:W-:Y:S06]  /*e840*/  STL [R1+0x7c], R2 ;  /* 0x00007c0201007387 */ /* 0x0001ec0000100800 */
[----:B------:R-:W-:Y:S05]  /*e850*/  @P1 BRA `(.L_x_294) ;  /* 0x00000004006c1947 */ /* 0x000fea0003800000 */
[----:B------:R-:W1:Y:S01]  /*e860*/  S2R R14, SR_CTAID.X ;  /* 0x00000000000e7919 */ /* 0x000e620000002500 */
[----:B------:R-:W2:Y:S01]  /*e870*/  LDC.64 R8, c[0x0][0x628] ;  /* 0x00018a00ff087b82 */ /* 0x000ea20000000a00 */
[----:B------:R-:W-:Y:S01]  /*e880*/  ULDC UR6, c[0x0][0x150] ;  /* 0x0000540000067ab9 */ /* 0x000fe20000000800 */
[----:B------:R-:W-:Y:S01]  /*e890*/  IMAD.MOV.U32 R6, RZ, RZ, R19 ;  /* 0x000000ffff067224 */ /* 0x000fe200078e0013 */
[----:B------:R-:W0:Y:S01]  /*e8a0*/  S2R R16, SR_CTAID.Y ;  /* 0x0000000000107919 */ /* 0x000e220000002600 */
[----:B------:R-:W-:-:S04]  /*e8b0*/  IMAD.MOV.U32 R7, RZ, RZ, R22 ;  /* 0x000000ffff077224 */ /* 0x000fc800078e0016 */
[----:B------:R-:W0:Y:S08]  /*e8c0*/  LDC R17, c[0x0][0x144] ;  /* 0x00005100ff117b82 */ /* 0x000e300000000800 */
[----:B------:R-:W0:Y:S08]  /*e8d0*/  LDC R10, c[0x0][0x630] ;  /* 0x00018c00ff0a7b82 */ /* 0x000e300000000800 */
[----:B------:R-:W0:Y:S01]  /*e8e0*/  LDC.64 R12, c[0x0][0x620] ;  /* 0x00018800ff0c7b82 */ /* 0x000e220000000a00 */
[----:B--2---:R-:W-:-:S04]  /*e8f0*/  ISETP.NE.U32.AND P1, PT, R8, RZ, PT ;  /* 0x000000ff0800720c */ /* 0x004fc80003f25070 */
[----:B------:R-:W-:Y:S02]  /*e900*/  ISETP.NE.AND.EX P1, PT, R9, RZ, PT, P1 ;  /* 0x000000ff0900720c */ /* 0x000fe40003f25310 */
[----:B-1----:R-:W-:-:S05]  /*e910*/  I2FP.F32.U32 R0, R14 ;  /* 0x0000000e00007245 */ /* 0x002fca0000201000 */
[----:B------:R-:W-:-:S04]  /*e920*/  FMUL R0, R0, UR6 ;  /* 0x0000000600007c20 */ /* 0x000fc80008400000 */
[----:B------:R1:W2:Y:S02]  /*e930*/  F2I.U32.TRUNC.NTZ R15, R0 ;  /* 0x00000000000f7305 */ /* 0x0002a4000020f000 */
[----:B------:R-:W-:Y:S05]  /*e940*/  @!P1 BRA `(.L_x_295) ;  /* 0x0000000000289947 */ /* 0x000fea0003800000 */
[----:B-1----:R-:W1:Y:S02]  /*e950*/  LDC R0, c[0x0][0x634] ;  /* 0x00018d00ff007b82 */ /* 0x002e640000000800 */
[----:B-1----:R-:W-:-:S05]  /*e960*/  IADD3 R7, P1, R19, R0, RZ ;  /* 0x0000000013077210 */ /* 0x002fca0007f3e0ff */
[----:B------:R-:W-:-:S04]  /*e970*/  IMAD.X R11, RZ, RZ, R22, P1 ;  /* 0x000000ffff0b7224 */ /* 0x000fc800008e0616 */
[----:B0-----:R-:W-:-:S04]  /*e980*/  IMAD.WIDE.U32 R2, R11, R8, RZ ;  /* 0x000000080b027225 */ /* 0x001fc800078e00ff */
[----:B------:R-:W-:-:S04]  /*e990*/  IMAD.WIDE.U32 R4, P1, R7, R9, R2 ;  /* 0x0000000907047225 */ /* 0x000fc80007820002 */
[----:B------:R-:W-:-:S04]  /*e9a0*/  IMAD.WIDE.U32 R2, R7, R8, RZ ;  /* 0x0000000807027225 */ /* 0x000fc800078e00ff */
[----:B------:R-:W-:Y:S01]  /*e9b0*/  IMAD.X R7, RZ, RZ, RZ, P1 ;  /* 0x000000ffff077224 */ /* 0x000fe200008e06ff */
[----:B------:R-:W-:Y:S01]  /*e9c0*/  IADD3 RZ, P1, R3, R4, RZ ;  /* 0x0000000403ff7210 */ /* 0x000fe20007f3e0ff */
[----:B------:R-:W-:-:S04]  /*e9d0*/  IMAD.MOV.U32 R6, RZ, RZ, R5 ;  /* 0x000000ffff067224 */ /* 0x000fc800078e0005 */
[----:B------:R-:W-:-:S08]  /*e9e0*/  IMAD.WIDE.U32.X R6, R11, R9, R6, P1 ;  /* 0x000000090b067225 */ /* 0x000fd000008e0406 */
.L_x_295:
[-CC-:B0-----:R-:W-:Y:S01]  /*e9f0*/  SHF.R.U64 R24, R6, R10.reuse, R7.reuse ;  /* 0x0000000a06187219 */ /* 0x181fe20000001207 */
[----:B------:R-:W0:Y:S01]  /*ea00*/  LDC.64 R20, c[0x0][0x640] ;  /* 0x00019000ff147b82 */ /* 0x000e220000000a00 */
[----:B-1----:R-:W-:Y:S01]  /*ea10*/  SHF.R.U32.HI R0, RZ, R10, R7 ;  /* 0x0000000aff007219 */ /* 0x002fe20000011607 */
[----:B------:R-:W-:Y:S01]  /*ea20*/  IMAD.MOV.U32 R2, RZ, RZ, R19 ;  /* 0x000000ffff027224 */ /* 0x000fe200078e0013 */
[----:B------:R-:W-:Y:S01]  /*ea30*/  IADD3 R5, P1, RZ, -R24, RZ ;  /* 0x80000018ff057210 */ /* 0x000fe20007f3e0ff */
[----:B--2---:R-:W-:Y:S01]  /*ea40*/  IMAD.MOV R15, RZ, RZ, -R15 ;  /* 0x000000ffff0f7224 */ /* 0x004fe200078e0a0f */
[----:B------:R-:W-:Y:S01]  /*ea50*/  ULDC UR6, c[0x0][0x154] ;  /* 0x0000550000067ab9 */ /* 0x000fe20000000800 */
[----:B------:R-:W-:Y:S02]  /*ea60*/  IMAD.MOV.U32 R7, RZ, RZ, 0x1 ;  /* 0x00000001ff077424 */ /* 0x000fe400078e00ff */
[----:B------:R-:W1:Y:S01]  /*ea70*/  LDC R4, c[0x0][0x618] ;  /* 0x00018600ff047b82 */ /* 0x000e620000000800 */
[----:B------:R-:W-:-:S02]  /*ea80*/  IMAD.X R3, RZ, RZ, ~R0, P1 ;  /* 0x000000ffff037224 */ /* 0x000fc400008e0e00 */
[----:B------:R-:W-:Y:S02]  /*ea90*/  IMAD R15, R17, R15, R14 ;  /* 0x0000000f110f7224 */ /* 0x000fe400078e020e */
[-C--:B------:R-:W-:Y:S02]  /*eaa0*/  IMAD R0, R3, R12.reuse, RZ ;  /* 0x0000000c03007224 */ /* 0x080fe400078e02ff */
[----:B------:R-:W-:Y:S01]  /*eab0*/  IMAD.MOV.U32 R3, RZ, RZ, R22 ;  /* 0x000000ffff037224 */ /* 0x000fe200078e0016 */
[----:B------:R-:W2:Y:S01]  /*eac0*/  LDC R6, c[0x0][0x608] ;  /* 0x00018200ff067b82 */ /* 0x000ea20000000800 */
[----:B------:R-:W-:-:S04]  /*ead0*/  IMAD.WIDE.U32 R2, R5, R12, R2 ;  /* 0x0000000c05027225 */ /* 0x000fc800078e0002 */
[----:B------:R-:W-:-:S03]  /*eae0*/  IMAD R5, R5, R13, R0 ;  /* 0x0000000d05057224 */ /* 0x000fc600078e0200 */
[----:B------:R-:W5:Y:S01]  /*eaf0*/  LDC R18, c[0x0][0x658] ;  /* 0x00019600ff127b82 */ /* 0x000f620000000800 */
[----:B------:R-:W-:Y:S01]  /*eb00*/  I2FP.F32.U32 R0, R16 ;  /* 0x0000001000007245 */ /* 0x000fe20000201000 */
[----:B------:R-:W-:Y:S01]  /*eb10*/  IMAD.IADD R3, R3, 0x1, R5 ;  /* 0x0000000103037824 */ /* 0x000fe200078e0205 */
[----:B0-----:R-:W-:Y:S01]  /*eb20*/  ISETP.NE.U32.AND P1, PT, R20, RZ, PT ;  /* 0x000000ff1400720c */ /* 0x001fe20003f25070 */
[----:B------:R-:W-:Y:S02]  /*eb30*/  IMAD.MOV.U32 R5, RZ, RZ, -0x1 ;  /* 0xffffffffff057424 */ /* 0x000fe400078e00ff */
[----:B------:R-:W-:Y:S02]  /*eb40*/  FMUL R0, R0, UR6 ;  /* 0x0000000600007c20 */ /* 0x000fe40008400000 */
[----:B------:R-:W0:Y:S01]  /*eb50*/  LDC R13, c[0x0][0x148] ;  /* 0x00005200ff0d7b82 */ /* 0x000e220000000800 */
[----:B-1----:R-:W-:Y:S01]  /*eb60*/  SHF.R.U64 R10, R2, R4, R3 ;  /* 0x00000004020a7219 */ /* 0x002fe20000001203 */
[----:B------:R1:W0:Y:S01]  /*eb70*/  F2I.U32.TRUNC.NTZ R12, R0 ;  /* 0x00000000000c7305 */ /* 0x000222000020f000 */
[----:B------:R-:W-:-:S02]  /*eb80*/  ISETP.NE.AND.EX P1, PT, R21, RZ, PT, P1 ;  /* 0x000000ff1500720c */ /* 0x000fc40003f25310 */
[----:B------:R-:W-:-:S03]  /*eb90*/  SHF.R.U32.HI R3, RZ, R4, R3 ;  /* 0x00000004ff037219 */ /* 0x000fc60000011603 */
[----:B------:R-:W0:Y:S01]  /*eba0*/  LDC R14, c[0x0][0x600] ;  /* 0x00018000ff0e7b82 */ /* 0x000e220000000800 */
[-CC-:B--2---:R-:W-:Y:S02]  /*ebb0*/  SHF.R.U64 R8, R10, R6.reuse, R3.reuse ;  /* 0x000000060a087219 */ /* 0x184fe40000001203 */
[----:B------:R-:W-:-:S05]  /*ebc0*/  SHF.R.U32.HI R3, RZ, R6, R3 ;  /* 0x00000006ff037219 */ /* 0x000fca0000011603 */
[----:B------:R-:W2:Y:S01]  /*ebd0*/  LDC R19, c[0x0][0x648] ;  /* 0x00019200ff137b82 */ /* 0x000ea20000000800 */
[-CC-:B-----5:R-:W-:Y:S02]  /*ebe0*/  SHF.R.U64 R11, R8, R18.reuse, R3.reuse ;  /* 0x00000012080b7219 */ /* 0x1a0fe40000001203 */
[-C--:B------:R-:W-:Y:S02]  /*ebf0*/  SHF.L.U32 R5, R5, R18.reuse, RZ ;  /* 0x0000001205057219 */ /* 0x080fe400000006ff */
[-C--:B------:R-:W-:Y:S01]  /*ec00*/  SHF.R.U32.HI R3, RZ, R18.reuse, R3 ;  /* 0x00000012ff037219 */ /* 0x080fe20000011603 */
[----:B------:R-:W-:Y:S01]  /*ec10*/  IMAD.MOV.U32 R2, RZ, RZ, R11 ;  /* 0x000000ffff027224 */ /* 0x000fe200078e000b */
[----:B------:R-:W-:Y:S01]  /*ec20*/  SHF.L.U32 R40, R7, R18, RZ ;  /* 0x0000001207287219 */ /* 0x000fe200000006ff */
[----:B------:R-:W0:Y:S01]  /*ec30*/  LDC R22, c[0x0][0x638] ;  /* 0x00018e00ff167b82 */ /* 0x000e220000000800 */
[----:B------:R-:W-:-:S07]  /*ec40*/  LOP3.LUT R17, RZ, R5, RZ, 0x33, !PT ;  /* 0x00000005ff117212 */ /* 0x000fce00078e33ff */
[----:B------:R-:W0:Y:S01]  /*ec50*/  LDC R23, c[0x0][0x610] ;  /* 0x00018400ff177b82 */ /* 0x000e220000000800 */
[----:B-1----:R-:W-:Y:S05]  /*ec60*/  @!P1 BRA `(.L_x_296) ;  /* 0x0000000000289947 */ /* 0x002fea0003800000 */
[----:B------:R-:W1:Y:S02]  /*ec70*/  LDC R0, c[0x0][0x64c] ;  /* 0x00019300ff007b82 */ /* 0x000e640000000800 */
[----:B-1----:R-:W-:-:S05]  /*ec80*/  IADD3 R7, P1, R11, R0, RZ ;  /* 0x000000000b077210 */ /* 0x002fca0007f3e0ff */
        /* <DEDUP_REMOVED lines=8> */
.L_x_296:
[----:B--2---:R-:W-:Y:S01]  /*ed10*/  SHF.R.U64 R0, R2, R19, R3 ;  /* 0x0000001302007219 */ /* 0x004fe20000001203 */
[----:B0-----:R-:W-:Y:S01]  /*ed20*/  VIADD R3, R14, 0xffffffff ;  /* 0xffffffff0e037836 */ /* 0x001fe20000000000 */
[----:B------:R-:W-:Y:S01]  /*ed30*/  LOP3.LUT R5, R8, R17, RZ, 0xc0, !PT ;  /* 0x0000001108057212 */ /* 0x000fe200078ec0ff */
[----:B------:R-:W-:Y:S01]  /*ed40*/  IMAD.MOV R12, RZ, RZ, -R12 ;  /* 0x000000ffff0c7224 */ /* 0x000fe200078e0a0c */
[----:B------:R-:W-:Y:S01]  /*ed50*/  R2UR UR12, R24 ;  /* 0x00000000180c72ca */ /* 0x000fe200000e0000 */
[----:B------:R-:W-:Y:S01]  /*ed60*/  IMAD.MOV R2, RZ, RZ, -R0 ;  /* 0x000000ffff027224 */ /* 0x000fe200078e0a00 */
[----:B------:R-:W-:Y:S01]  /*ed70*/  LOP3.LUT R3, R10, R3, RZ, 0xc0, !PT ;  /* 0x000000030a037212 */ /* 0x000fe200078ec0ff */
[----:B------:R-:W-:Y:S02]  /*ed80*/  IMAD R40, R40, R0, R5 ;  /* 0x0000000028287224 */ /* 0x000fe400078e0205 */
[----:B------:R-:W-:Y:S02]  /*ed90*/  @P4 IMAD R15, R13, R12, R16 ;  /* 0x0000000c0d0f4224 */ /* 0x000fe400078e0210 */
[----:B------:R-:W-:-:S02]  /*eda0*/  IMAD R0, R2, R22, R11 ;  /* 0x0000001602007224 */ /* 0x000fc400078e020b */
[----:B------:R-:W-:Y:S02]  /*edb0*/  IMAD R40, R40, R23, R15 ;  /* 0x0000001728287224 */ /* 0x000fe400078e020f */
[----:B------:R-:W-:Y:S02]  /*edc0*/  IMAD R3, R0, R14, R3 ;  /* 0x0000000e00037224 */ /* 0x000fe400078e0203 */
[----:B------:R-:W-:-:S03]  /*edd0*/  IMAD.MOV.U32 R0, RZ, RZ, 0x1 ;  /* 0x00000001ff007424 */ /* 0x000fc600078e00ff */
[----:B------:R-:W-:Y:S02]  /*ede0*/  SEL R2, R3, R40, !P4 ;  /* 0x0000002803027207 */ /* 0x000fe40006000000 */
[----:B------:R-:W-:-:S03]  /*edf0*/  SEL R40, R40, R3, !P4 ;  /* 0x0000000328287207 */ /* 0x000fc60006000000 */
[----:B------:R1:W-:Y:S04]  /*ee00*/  STL [R1+0x7c], R2 ;  /* 0x00007c0201007387 */ /* 0x0003e80000100800 */
.L_x_294:
[----:B------:R-:W-:Y:S01]  /*ee10*/  UIADD3 UR5, UR9, UR5, URZ ;  /* 0x0000000509057290 */ /* 0x000fe2000fffe03f */
[----:B------:R2:W-:Y:S01]  /*ee20*/  STL [R1+0x80], R40 ;  /* 0x0000802801007387 */ /* 0x0005e20000100800 */
[----:B------:R-:W-:Y:S02]  /*ee30*/  LOP3.LUT P1, RZ, R0, 0xff, RZ, 0xc0, !PT ;  /* 0x000000ff00ff7812 */ /* 0x000fe4000782c0ff */
[----:B------:R-:W-:Y:S02]  /*ee40*/  USHF.R.U32.HI UR6, URZ, 0x2, UR5 ;  /* 0x000000023f067899 */ /* 0x000fe40008011605 */
[----:B------:R-:W-:Y:S02]  /*ee50*/  UISETP.GT.U32.AND UP0, UPT, UR5, 0x3, UPT ;  /* 0x000000030500788c */ /* 0x000fe4000bf04070 */
[----:B------:R-:W-:Y:S02]  /*ee60*/  ULOP3.LUT UR6, UR6, 0x1, URZ, 0xc0, !UPT ;  /* 0x0000000106067892 */ /* 0x000fe4000f8ec03f */
[----:B------:R-:W-:-:S02]  /*ee70*/  UISETP.LT.U32.AND UP0, UPT, UR9, 0x4, UP0 ;  /* 0x000000040900788c */ /* 0x000fc40008701070 */
[----:B------:R-:W-:Y:S02]  /*ee80*/  UISETP.NE.U32.AND UP1, UPT, UR6, 0x1, UPT ;  /* 0x000000010600788c */ /* 0x000fe4000bf25070 */
[----:B------:R-:W-:Y:S02]  /*ee90*/  USEL UR7, URZ, 0x1, !UP0 ;  /* 0x000000013f077887 */ /* 0x000fe4000c000000 */
[----:B------:R-:W-:Y:S02]  /*eea0*/  UISETP.GT.U32.AND UP1, UPT, UR9, 0x3, !UP1 ;  /* 0x000000030900788c */ /* 0x000fe4000cf24070 */
[----:B------:R-:W-:Y:S02]  /*eeb0*/  ULOP3.LUT UR5, UR5, 0x3, URZ, 0xc0, !UPT ;  /* 0x0000000305057892 */ /* 0x000fe4000f8ec03f */
[----:B------:R-:W-:-:S04]  /*eec0*/  USEL UR6, URZ, 0x1, !UP1 ;  /* 0x000000013f067887 */ /* 0x000fc8000c800000 */
[----:B------:R-:W-:Y:S01]  /*eed0*/  ULOP3.LUT UR4, UR6, UR4, UR7, 0x96, !UPT ;  /* 0x0000000406047292 */ /* 0x000fe2000f8e9607 */
[----:B--2---:R-:W-:Y:S11]  /*eee0*/  @P1 BRA `(.L_x_297) ;  /* 0xffffff2000dc1947 */ /* 0x004ff6000383ffff */
[----:B------:R-:W-:Y:S05]  /*eef0*/  EXIT ;  /* 0x000000000000794d */ /* 0x000fea0003800000 */
.L_x_7:
[----:B------:R-:W2:Y:S01]  /*ef00*/  LDL R22, [R1+0x78] ;  /* 0x0000780001167983 */ /* 0x000ea20000100800 */
[----:B0-----:R-:W-:-:S03]  /*ef10*/  ULDC.64 UR4, c[0x0][0x650] ;  /* 0x0001940000047ab9 */ /* 0x001fc60000000a00 */
[----:B-1----:R-:W3:Y:S01]  /*ef20*/  LDL R23, [R1+0x74] ;  /* 0x0000740001177983 */ /* 0x002ee20000100800 */
[----:B------:R-:W-:Y:S01]  /*ef30*/  PRMT R4, RZ, 0x7610, R4 ;  /* 0x00007610ff047816 */ /* 0x000fe20000000004 */
[----:B------:R-:W-:Y:S02]  /*ef40*/  IMAD.MOV.U32 R5, RZ, RZ, -0x1 ;  /* 0xffffffffff057424 */ /* 0x000fe400078e00ff */
[----:B------:R-:W-:Y:S02]  /*ef50*/  IMAD.MOV.U32 R7, RZ, RZ, -0x1 ;  /* 0xffffffffff077424 */ /* 0x000fe400078e00ff */
[----:B------:R-:W-:Y:S01]  /*ef60*/  IMAD.MOV.U32 R6, RZ, RZ, -0x1 ;  /* 0xffffffffff067424 */ /* 0x000fe200078e00ff */
[----:B--2---:R-:W-:-:S04]  /*ef70*/  ISETP.GE.U32.AND P0, PT, R22, UR4, PT ;  /* 0x0000000416007c0c */ /* 0x004fc8000bf06070 */
[----:B---3--:R-:W-:-:S13]  /*ef80*/  ISETP.GE.U32.AND.EX P0, PT, R23, UR5, PT, P0 ;  /* 0x0000000517007c0c */ /* 0x008fda000bf06100 */
[----:B------:R-:W-:Y:S05]  /*ef90*/  @P0 BRA `(.L_x_298) ;  /* 0x00000004002c0947 */ /* 0x000fea0003800000 */
[----:B------:R-:W0:Y:S01]  /*efa0*/  LDC.64 R14, c[0x0][0x628] ;  /* 0x00018a00ff0e7b82 */ /* 0x000e220000000a00 */
[----:B------:R-:W-:Y:S02]  /*efb0*/  IMAD.MOV.U32 R8, RZ, RZ, R22 ;  /* 0x000000ffff087224 */ /* 0x000fe400078e0016 */
[----:B------:R-:W-:-:S05]  /*efc0*/  IMAD.MOV.U32 R9, RZ, RZ, R23 ;  /* 0x000000ffff097224 */ /* 0x000fca00078e0017 */
[----:B------:R-:W1:Y:S08]  /*efd0*/  LDC R10, c[0x0][0x630] ;  /* 0x00018c00ff0a7b82 */ /* 0x000e700000000800 */
[----:B------:R-:W2:Y:S01]  /*efe0*/  LDC.64 R16, c[0x0][0x620] ;  /* 0x00018800ff107b82 */ /* 0x000ea20000000a00 */
[----:B0-----:R-:W-:-:S04]  /*eff0*/  ISETP.NE.U32.AND P0, PT, R14, RZ, PT ;  /* 0x000000ff0e00720c */ /* 0x001fc80003f05070 */
[----:B------:R-:W-:-:S13]  /*f000*/  ISETP.NE.AND.EX P0, PT, R15, RZ, PT, P0 ;  /* 0x000000ff0f00720c */ /* 0x000fda0003f05300 */
[----:B-12---:R-:W-:Y:S05]  /*f010*/  @!P0 BRA `(.L_x_299) ;  /* 0x0000000000288947 */ /* 0x006fea0003800000 */
        /* <DEDUP_REMOVED lines=10> */
.L_x_299:
[----:B------:R-:W0:Y:S01]  /*f0c0*/  LDC.64 R20, c[0x0][0x640] ;  /* 0x00019000ff147b82 */ /* 0x000e220000000a00 */
[-CC-:B------:R-:W-:Y:S02]  /*f0d0*/  SHF.R.U64 R14, R8, R10.reuse, R9.reuse ;  /* 0x0000000a080e7219 */ /* 0x180fe40000001209 */
[----:B------:R-:W-:Y:S02]  /*f0e0*/  SHF.R.U32.HI R4, RZ, R10, R9 ;  /* 0x0000000aff047219 */ /* 0x000fe40000011609 */
[----:B------:R-:W-:-:S03]  /*f0f0*/  IADD3 R7, P0, RZ, -R14, RZ ;  /* 0x8000000eff077210 */ /* 0x000fc60007f1e0ff */
[----:B------:R-:W1:Y:S02]  /*f100*/  LDC R8, c[0x0][0x618] ;  /* 0x00018600ff087b82 */ /* 0x000e640000000800 */
[----:B------:R-:W-:Y:S02]  /*f110*/  IMAD.X R5, RZ, RZ, ~R4, P0 ;  /* 0x000000ffff057224 */ /* 0x000fe400000e0e04 */
[----:B------:R-:W-:Y:S02]  /*f120*/  IMAD.MOV.U32 R4, RZ, RZ, R22 ;  /* 0x000000ffff047224 */ /* 0x000fe400078e0016 */
[-C--:B------:R-:W-:Y:S02]  /*f130*/  IMAD R6, R5, R16.reuse, RZ ;  /* 0x0000001005067224 */ /* 0x080fe400078e02ff */
[----:B------:R-:W2:Y:S01]  /*f140*/  LDC R18, c[0x0][0x608] ;  /* 0x00018200ff127b82 */ /* 0x000ea20000000800 */
[----:B------:R-:W-:Y:S02]  /*f150*/  IMAD.MOV.U32 R5, RZ, RZ, R23 ;  /* 0x000000ffff057224 */ /* 0x000fe400078e0017 */
[----:B------:R-:W-:-:S05]  /*f160*/  IMAD.WIDE.U32 R4, R7, R16, R4 ;  /* 0x0000001007047225 */ /* 0x000fca00078e0004 */
[----:B------:R-:W3:Y:S01]  /*f170*/  LDC R19, c[0x0][0x658] ;  /* 0x00019600ff137b82 */ /* 0x000ee20000000800 */
[----:B------:R-:W-:Y:S01]  /*f180*/  IMAD R7, R7, R17, R6 ;  /* 0x0000001107077224 */ /* 0x000fe200078e0206 */
[----:B0-----:R-:W-:Y:S01]  /*f190*/  ISETP.NE.U32.AND P0, PT, R20, RZ, PT ;  /* 0x000000ff1400720c */ /* 0x001fe20003f05070 */
[----:B------:R-:W-:Y:S02]  /*f1a0*/  IMAD.MOV.U32 R6, RZ, RZ, -0x1 ;  /* 0xffffffffff067424 */ /* 0x000fe400078e00ff */
[----:B------:R-:W-:Y:S01]  /*f1b0*/  IMAD.IADD R5, R5, 0x1, R7 ;  /* 0x0000000105057824 */ /* 0x000fe200078e0207 */
[----:B------:R-:W-:Y:S02]  /*f1c0*/  ISETP.NE.AND.EX P0, PT, R21, RZ, PT, P0 ;  /* 0x000000ff1500720c */ /* 0x000fe40003f05300 */
[----:B------:R-:W0:Y:S02]  /*f1d0*/  LDC R17, c[0x0][0x600] ;  /* 0x00018000ff117b82 */ /* 0x000e240000000800 */
[----:B-1----:R-:W-:-:S02]  /*f1e0*/  SHF.R.U64 R10, R4, R8, R5 ;  /* 0x00000008040a7219 */ /* 0x002fc40000001205 */
[----:B------:R-:W-:-:S04]  /*f1f0*/  SHF.R.U32.HI R5, RZ, R8, R5 ;  /* 0x00000008ff057219 */ /* 0x000fc80000011605 */
[----:B------:R-:W1:Y:S01]  /*f200*/  LDC R22, c[0x0][0x648] ;  /* 0x00019200ff167b82 */ /* 0x000e620000000800 */
[-CC-:B--2---:R-:W-:Y:S02]  /*f210*/  SHF.R.U64 R15, R10, R18.reuse, R5.reuse ;  /* 0x000000120a0f7219 */ /* 0x184fe40000001205 */
[----:B------:R-:W-:Y:S01]  /*f220*/  SHF.R.U32.HI R4, RZ, R18, R5 ;  /* 0x00000012ff047219 */ /* 0x000fe20000011605 */
[----:B------:R-:W-:-:S04]  /*f230*/  IMAD.MOV.U32 R18, RZ, RZ, 0x1 ;  /* 0x00000001ff127424 */ /* 0x000fc800078e00ff */
[----:B------:R-:W2:Y:S01]  /*f240*/  LDC R23, c[0x0][0x638] ;  /* 0x00018e00ff177b82 */ /* 0x000ea20000000800 */
[-CC-:B---3--:R-:W-:Y:S02]  /*f250*/  SHF.R.U64 R16, R15, R19.reuse, R4.reuse ;  /* 0x000000130f107219 */ /* 0x188fe40000001204 */
[-C--:B------:R-:W-:Y:S02]  /*f260*/  SHF.L.U32 R6, R6, R19.reuse, RZ ;  /* 0x0000001306067219 */ /* 0x080fe400000006ff */
[----:B------:R-:W-:Y:S01]  /*f270*/  SHF.R.U32.HI R5, RZ, R19, R4 ;  /* 0x00000013ff057219 */ /* 0x000fe20000011604 */
[----:B------:R-:W-:Y:S01]  /*f280*/  IMAD.MOV.U32 R4, RZ, RZ, R16 ;  /* 0x000000ffff047224 */ /* 0x000fe200078e0010 */
[----:B------:R-:W-:Y:S01]  /*f290*/  LOP3.LUT R24, RZ, R6, RZ, 0x33, !PT ;  /* 0x00000006ff187212 */ /* 0x000fe200078e33ff */
[----:B------:R-:W3:Y:S01]  /*f2a0*/  LDC R25, c[0x0][0x610] ;  /* 0x00018400ff197b82 */ /* 0x000ee20000000800 */
[----:B------:R-:W-:Y:S05]  /*f2b0*/  @!P0 BRA `(.L_x_300) ;  /* 0x0000000000288947 */ /* 0x000fea0003800000 */
        /* <DEDUP_REMOVED lines=10> */
.L_x_300:
[----:B-1----:R-:W-:Y:S01]  /*f360*/  SHF.R.U64 R4, R4, R22, R5 ;  /* 0x0000001604047219 */ /* 0x002fe20000001205 */
[----:B0-----:R-:W-:Y:S01]  /*f370*/  VIADD R7, R17, 0xffffffff ;  /* 0xffffffff11077836 */ /* 0x001fe20000000000 */
[----:B------:R-:W-:Y:S01]  /*f380*/  SHF.L.U32 R18, R18, R19, RZ ;  /* 0x0000001312127219 */ /* 0x000fe200000006ff */
[----:B------:R-:W-:Y:S01]  /*f390*/  @P4 IMAD R0, R11, R12, R2 ;  /* 0x0000000c0b004224 */ /* 0x000fe200078e0202 */
[----:B------:R-:W-:Y:S01]  /*f3a0*/  LOP3.LUT R3, R15, R24, RZ, 0xc0, !PT ;  /* 0x000000180f037212 */ /* 0x000fe200078ec0ff */
[----:B------:R-:W-:Y:S01]  /*f3b0*/  IMAD.MOV R5, RZ, RZ, -R4 ;  /* 0x000000ffff057224 */ /* 0x000fe200078e0a04 */
[----:B------:R-:W-:Y:S01]  /*f3c0*/  LOP3.LUT R7, R10, R7, RZ, 0xc0, !PT ;  /* 0x000000070a077212 */ /* 0x000fe200078ec0ff */
[----:B------:R-:W-:Y:S02]  /*f3d0*/  IMAD.MOV.U32 R6, RZ, RZ, R14 ;  /* 0x000000ffff067224 */ /* 0x000fe400078e000e */
[----:B------:R-:W-:Y:S02]  /*f3e0*/  IMAD R3, R18, R4, R3 ;  /* 0x0000000412037224 */ /* 0x000fe400078e0203 */
[----:B--2---:R-:W-:-:S02]  /*f3f0*/  IMAD R2, R5, R23, R16 ;  /* 0x0000001705027224 */ /* 0x004fc400078e0210 */
[----:B---3--:R-:W-:Y:S02]  /*f400*/  IMAD R0, R3, R25, R0 ;  /* 0x0000001903007224 */ /* 0x008fe400078e0200 */
[----:B------:R-:W-:Y:S02]  /*f410*/  IMAD R5, R2, R17, R7 ;  /* 0x0000001102057224 */ /* 0x000fe400078e0207 */
[----:B------:R-:W-:-:S03]  /*f420*/  IMAD.MOV.U32 R4, RZ, RZ, 0x1 ;  /* 0x00000001ff047424 */ /* 0x000fc600078e00ff */
[----:B------:R-:W-:Y:S02]  /*f430*/  SEL R7, R5, R0, !P4 ;  /* 0x0000000005077207 */ /* 0x000fe40006000000 */
[----:B------:R-:W-:-:S07]  /*f440*/  SEL R5, R0, R5, !P4 ;  /* 0x0000000500057207 */ /* 0x000fce0006000000 */
.L_x_298:
[----:B------:R-:W-:-:S08]  /*f450*/  NOP ;  /* 0x0000000000007918 */ /* 0x000fd00000000000 */
[----:B------:R-:W0:-:S00]  /*f460*/  USETMAXREG.DEALLOC.CTAPOOL 0x28 ;  /* 0x00000028000079c8 */ /* 0x000e0000080e0500 */
[----:B------:R-:W-:-:S13]  /*f470*/  ISETP.NE.AND P0, PT, RZ, UR8, PT ;  /* 0x00000008ff007c0c */ /* 0x000fda000bf05270 */
[----:B------:R-:W-:Y:S05]  /*f480*/  @P0 EXIT ;  /* 0x000000000000094d */ /* 0x000fea0003800000 */
[----:B0-----:R-:W-:Y:S01]  /*f490*/  LOP3.LUT P0, RZ, R4, 0xff, RZ, 0xc0, !PT ;  /* 0x000000ff04ff7812 */ /* 0x001fe2000780c0ff */
[----:B------:R-:W-:Y:S02]  /*f4a0*/  IMAD.MOV.U32 R11, RZ, RZ, 0x1 ;  /* 0x00000001ff0b7424 */ /* 0x000fe400078e00ff */
[----:B------:R-:W-:-:S10]  /*f4b0*/  IMAD.MOV.U32 R10, RZ, RZ, RZ ;  /* 0x000000ffff0a7224 */ /* 0x000fd400078e00ff */
[----:B------:R-:W-:Y:S05]  /*f4c0*/  @!P0 BRA `(.L_x_301) ;  /* 0x0000000c00608947 */ /* 0x000fea0003800000 */
[----:B------:R-:W0:Y:S01]  /*f4d0*/  S2UR UR12, SR_CgaCtaId ;  /* 0x00000000000c79c3 */ /* 0x000e220000008800 */
[----:B------:R-:W-:Y:S01]  /*f4e0*/  ULDC UR4, c[0x0][0x28c] ;  /* 0x0000a30000047ab9 */ /* 0x000fe20000000800 */
[----:B------:R-:W-:Y:S01]  /*f4f0*/  ULDC UR6, c[0x0][0x658] ;  /* 0x0001960000067ab9 */ /* 0x000fe20000000800 */
[----:B------:R-:W-:Y:S01]  /*f500*/  UIADD3 UR10, UR4, 0x7f, URZ ;  /* 0x0000007f040a7890 */ /* 0x000fe2000fffe03f */
[----:B------:R-:W-:Y:S01]  /*f510*/  BSSY B0, `(.L_x_301) ;  /* 0x00000d3000007945 */ /* 0x000fe20003800000 */
[----:B------:R-:W-:Y:S01]  /*f520*/  UMOV UR7, 0xffffffff ;  /* 0xffffffff00077882 */ /* 0x000fe20000000000 */
[----:B------:R-:W-:Y:S01]  /*f530*/  ULDC UR5, c[0x0][0x600] ;  /* 0x0001800000057ab9 */ /* 0x000fe20000000800 */
[----:B------:R-:W-:Y:S01]  /*f540*/  UMOV UR9, 0x1 ;  /* 0x0000000100097882 */ /* 0x000fe20000000000 */
[----:B------:R-:W-:Y:S01]  /*f550*/  USHF.L.U32 UR7, UR7, UR6, URZ ;  /* 0x0000000607077299 */ /* 0x000fe2000800063f */
[----:B------:R-:W-:Y:S01]  /*f560*/  IMAD.MOV.U32 R9, RZ, RZ, 0x1 ;  /* 0x00000001ff097424 */ /* 0x000fe200078e00ff */
[----:B------:R-:W-:Y:S01]  /*f570*/  UIADD3 UR4, UR5, -0x1, URZ ;  /* 0xffffffff05047890 */ /* 0x000fe2000fffe03f */
[----:B------:R-:W-:Y:S01]  /*f580*/  IMAD.MOV.U32 R11, RZ, RZ, 0x1 ;  /* 0x00000001ff0b7424 */ /* 0x000fe200078e00ff */
[----:B------:R-:W-:Y:S01]  /*f590*/  USHF.R.S32.HI UR11, URZ, 0x1f, UR10 ;  /* 0x0000001f3f0b7899 */ /* 0x000fe2000801140a */
[----:B------:R-:W-:Y:S01]  /*f5a0*/  IMAD.MOV.U32 R10, RZ, RZ, RZ ;  /* 0x000000ffff0a7224 */ /* 0x000fe200078e00ff */
[----:B------:R-:W-:Y:S01]  /*f5b0*/  ULDC UR8, c[0x0][0xc] ;  /* 0x0000030000087ab9 */ /* 0x000fe20000000800 */
[----:B------:R-:W-:-:S02]  /*f5c0*/  USHF.L.U32 UR5, UR9, UR6, URZ ;  /* 0x0000000609057299 */ /* 0x000fc4000800063f */
[----:B------:R-:W-:Y:S01]  /*f5d0*/  ULEA.HI UR11, UR11, UR10, URZ, 0x7 ;  /* 0x0000000a0b0b7291 */ /* 0x000fe2000f8f383f */
[----:B------:R-:W-:Y:S01]  /*f5e0*/  ULDC UR9, c[0x0][0x10] ;  /* 0x0000040000097ab9 */ /* 0x000fe20000000800 */
[----:B------:R-:W-:Y:S02]  /*f5f0*/  ULOP3.LUT UR6, URZ, UR7, URZ, 0x33, !UPT ;  /* 0x000000073f067292 */ /* 0x000fe4000f8e333f */
[----:B------:R-:W-:Y:S01]  /*f600*/  UIMAD.WIDE.U32 UR8, UR8, UR9, URZ ;  /* 0x00000009080872a5 */ /* 0x000fe2000f8e003f */
[----:B------:R-:W-:Y:S01]  /*f610*/  ULDC UR7, c[0x0][0x14] ;  /* 0x0000050000077ab9 */ /* 0x000fe20000000800 */
[----:B------:R-:W-:Y:S01]  /*f620*/  USHF.R.S32.HI UR20, URZ, 0x7, UR11 ;  /* 0x000000073f147899 */ /* 0x000fe2000801140b */
[----:B0-----:R-:W-:Y:S01]  /*f630*/  IMAD.U32 R8, RZ, RZ, UR12 ;  /* 0x0000000cff087e24 */ /* 0x001fe2000f8e00ff */
[----:B------:R-:W-:Y:S02]  /*f640*/  UIMAD.WIDE.U32 UR24, UR8, UR7, URZ ;  /* 0x00000007081872a5 */ /* 0x000fe4000f8e003f */
[----:B------:R-:W-:-:S02]  /*f650*/  UIMAD UR18, UR9, UR7, URZ ;  /* 0x00000007091272a4 */ /* 0x000fc4000f8e023f */
[----:B------:R-:W-:Y:S02]  /*f660*/  ULOP3.LUT UR23, UR13, 0x2, URZ, 0xfc, !UPT ;  /* 0x000000020d177892 */ /* 0x000fe4000f8efc3f */
[----:B------:R-:W-:Y:S02]  /*f670*/  UIADD3 UR18, UR25, UR18, URZ ;  /* 0x0000001219127290 */ /* 0x000fe4000fffe03f */
[----:B------:R-:W-:Y:S01]  /*f680*/  UIADD3 UR28, UR20, 0x1, URZ ;  /* 0x00000001141c7890 */ /* 0x000fe2000fffe03f */
[----:B------:R-:W-:-:S11]  /*f690*/  ULDC.64 UR26, c[0x0][0x198] ;  /* 0x00006600001a7ab9 */ /* 0x000fd60000000a00 */
.L_x_312:
[----:B------:R-:W-:-:S03]  /*f6a0*/  UMOV UR7, 0xffffffff ;  /* 0xffffffff00077882 */ /* 0x000fc60000000000 */
[----:B------:R-:W-:Y:S05]  /*f6b0*/  BRA.DIV UR7, `(.L_x_302) ;  /* 0x0000000e07e07947 */ /* 0x000fea000b800000 */
[----:B------:R-:W-:-:S13]  /*f6c0*/  ELECT P0, URZ, PT ;  /* 0x00000000003f782f */ /* 0x000fda0003800000 */
.L_x_323:
[----:B------:R-:W0:Y:S01]  /*f6d0*/  LDC R0, c[0x0][0x28c] ;  /* 0x0000a300ff007b82 */ /* 0x000e220000000800 */
[----:B------:R-:W-:Y:S01]  /*f6e0*/  BSSY B1, `(.L_x_303) ;  /* 0x000003c000017945 */ /* 0x000fe20003800000 */
[----:B0-----:R-:W-:-:S13]  /*f6f0*/  ISETP.LT.OR P0, PT, R0, 0x1, !P0 ;  /* 0x000000010000780c */ /* 0x001fda0004701670 */
[----:B------:R-:W-:Y:S05]  /*f700*/  @P0 BRA `(.L_x_304) ;  /* 0x0000000000e40947 */ /* 0x000fea0003800000 */
[----:B------:R-:W-:Y:S02]  /*f710*/  IMAD R5, R5, 0x8, R8 ;  /* 0x0000000805057824 */ /* 0x000fe400078e0208 */
[----:B------:R-:W-:Y:S02]  /*f720*/  IMAD.SHL.U32 R7, R7, 0x80, RZ ;  /* 0x0000008007077824 */ /* 0x000fe400078e00ff */
[----:B------:R-:W-:Y:S02]  /*f730*/  IMAD.MOV.U32 R13, RZ, RZ, RZ ;  /* 0x000000ffff0d7224 */ /* 0x000fe400078e00ff */
[----:B------:R-:W-:Y:S02]  /*f740*/  IMAD.U32 R15, RZ, RZ, UR28 ;  /* 0x0000001cff0f7e24 */ /* 0x000fe4000f8e00ff */
[----:B------:R-:W-:Y:S02]  /*f750*/  IMAD.MOV.U32 R0, RZ, RZ, R11 ;  /* 0x000000ffff007224 */ /* 0x000fe400078e000b */
[----:B------:R-:W-:-:S02]  /*f760*/  IMAD.MOV.U32 R3, RZ, RZ, R10 ;  /* 0x000000ffff037224 */ /* 0x000fc400078e000a */
[----:B------:R-:W-:-:S07]  /*f770*/  IMAD.SHL.U32 R12, R5, 0x20, RZ ;  /* 0x00000020050c7824 */ /* 0x000fce00078e00ff */
.L_x_307:
[----:B------:R-:W0:Y:S01]  /*f780*/  S2UR UR7, SR_CgaCtaId ;  /* 0x00000000000779c3 */ /* 0x000e220000008800 */
[----:B------:R-:W1:Y:S01]  /*f790*/  S2R R4, SR_TID.X ;  /* 0x0000000000047919 */ /* 0x000e620000002100 */
[----:B------:R-:W-:Y:S02]  /*f7a0*/  MOV R5, 0x400 ;  /* 0x0000040000057802 */ /* 0x000fe40000000f00 */
[----:B------:R-:W-:Y:S01]  /*f7b0*/  SHF.L.U32 R2, R0, 0x1f, RZ ;  /* 0x0000001f00027819 */ /* 0x000fe200000006ff */
[----:B0-----:R-:W-:-:S05]  /*f7c0*/  IMAD.U32 R8, RZ, RZ, UR7 ;  /* 0x00000007ff087e24 */ /* 0x001fca000f8e00ff */
[----:B------:R-:W-:Y:S02]  /*f7d0*/  LEA R14, R8, R5, 0x18 ;  /* 0x00000005080e7211 */ /* 0x000fe400078ec0ff */
[----:B-1----:R-:W-:-:S03]  /*f7e0*/  LOP3.LUT P1, RZ, R4, 0x7f, RZ, 0xc0, !PT ;  /* 0x0000007f04ff7812 */ /* 0x002fc6000782c0ff */
[----:B------:R-:W-:-:S04]  /*f7f0*/  IMAD R5, R3, 0x8, R14 ;  /* 0x0000000803057824 */ /* 0x000fc800078e020e */
[----:B------:R-:W0:Y:S06]  /*f800*/  SYNCS.PHASECHK.TRANS64.TRYWAIT P0, [R5+URZ+0x20], R2 ;  /* 0x00002002050075a7 */ /* 0x000e2c000800017f */
[----:B------:R-:W1:Y:S01]  /*f810*/  @!P1 LDC R4, c[0x0][0x500] ;  /* 0x00014000ff049b82 */ /* 0x000e620000000800 */
[----:B0-----:R-:W-:Y:S05]  /*f820*/  @!P0 BRA `(.L_x_305) ;  /* 0x0000000c00a48947 */ /* 0x001fea0003800000 */
.L_x_324:
[----:B------:R-:W-:Y:S01]  /*f830*/  UPRMT UR7, UR23, 0x9910, URZ ;  /* 0x0000991017077896 */ /* 0x000fe2000800003f */
[----:B-1----:R1:W-:Y:S03]  /*f840*/  @!P1 SYNCS.ARRIVE.TRANS64 RZ, [R5+URZ], R4 ;  /* 0x0000000405ff99a7 */ /* 0x0023e6000800003f */
[----:B------:R-:W-:-:S06]  /*f850*/  UISETP.NE.AND UP0, UPT, UR7, 0x2, UPT ;  /* 0x000000020700788c */ /* 0x000fcc000bf05270 */
[----:B------:R-:W-:-:S13]  /*f860*/  PLOP3.LUT P0, PT, PT, PT, UP0, 0x80, 0x0 ;  /* 0x000000000000781c */ /* 0x000fda0003f0f008 */
[----:B-1----:R-:W-:Y:S05]  /*f870*/  @P0 BRA `(.L_x_306) ;  /* 0x0000000000040947 */ /* 0x002fea0003800000 */
[----:B------:R-:W-:Y:S01]  /*f880*/  BPT.TRAP 0x1 ;  /* 0x000000040000795c */ /* 0x000fe20000300000 */
.L_x_306:
[----:B0-----:R-:W-:Y:S01]  /*f890*/  IMAD R2, R3, 0x8, R8 ;  /* 0x0000000803027824 */ /* 0x001fe200078e0208 */
[----:B------:R-:W-:Y:S01]  /*f8a0*/  R2UR UR9, R5 ;  /* 0x00000000050972ca */ /* 0x000fe200000e0000 */
[----:B------:R-:W-:Y:S01]  /*f8b0*/  VIADD R15, R15, 0xffffffff ;  /* 0xffffffff0f0f7836 */ /* 0x000fe20000000000 */
[----:B------:R-:W-:Y:S01]  /*f8c0*/  UIADD3 UR14, UP0, UR26, 0xf0, URZ ;  /* 0x000000f01a0e7890 */ /* 0x000fe2000ff1e03f */
[--C-:B------:R-:W-:Y:S01]  /*f8d0*/  IMAD.U32 R2, R2, 0x1000, R14.reuse ;  /* 0x0000100002027824 */ /* 0x100fe200078e000e */
[----:B------:R-:W-:Y:S01]  /*f8e0*/  R2UR UR11, R12 ;  /* 0x000000000c0b72ca */ /* 0x000fe200000e0000 */
[----:B------:R-:W-:Y:S01]  /*f8f0*/  IMAD R14, R3, 0x4000, R14 ;  /* 0x00004000030e7824 */ /* 0x000fe200078e020e */
[----:B------:R-:W-:Y:S01]  /*f900*/  R2UR UR10, R13 ;  /* 0x000000000d0a72ca */ /* 0x000fe200000e0000 */
[----:B------:R-:W-:Y:S01]  /*f910*/  UIADD3 UR30, UP1, UR26, 0x1f0, URZ ;  /* 0x000001f01a1e7890 */ /* 0x000fe2000ff3e03f */
[----:B------:R-:W-:Y:S01]  /*f920*/  R2UR UR7, R2 ;  /* 0x00000000020772ca */ /* 0x000fe200000e0000 */
[----:B------:R-:W-:Y:S01]  /*f930*/  UIADD3.X UR15, URZ, UR27, URZ, UP0, !UPT ;  /* 0x0000001b3f0f7290 */ /* 0x000fe200087fe43f */
[----:B------:R-:W-:Y:S01]  /*f940*/  R2UR UR8, R14 ;  /* 0x000000000e0872ca */ /* 0x000fe200000e0000 */
[----:B------:R-:W-:Y:S01]  /*f950*/  VIADD R3, R3, 0x1 ;  /* 0x0000000103037836 */ /* 0x000fe20000000000 */
[----:B------:R-:W-:Y:S01]  /*f960*/  R2UR UR12, R6 ;  /* 0x00000000060c72ca */ /* 0x000fe200000e0000 */
[----:B------:R-:W-:Y:S01]  /*f970*/  UIADD3.X UR31, URZ, UR27, URZ, UP1, !UPT ;  /* 0x0000001b3f1f7290 */ /* 0x000fe20008ffe43f */
[----:B------:R-:W-:Y:S01]  /*f980*/  R2UR UR21, R7 ;  /* 0x00000000071572ca */ /* 0x000fe200000e0000 */
[----:B------:R-:W-:Y:S01]  /*f990*/  UMOV UR22, 0xff0000 ;  /* 0x00ff000000167882 */ /* 0x000fe20000000000 */
[----:B------:R-:W-:Y:S01]  /*f9a0*/  ISETP.GT.AND P1, PT, R15, 0x1, PT ;  /* 0x000000010f00780c */ /* 0x000fe20003f24270 */
[----:B------:R-:W-:Y:S01]  /*f9b0*/  UMOV UR16, 0x0 ;  /* 0x0000000000107882 */ /* 0x000fe20000000000 */
[----:B------:R-:W-:Y:S01]  /*f9c0*/  UMOV UR17, 0x10000000 ;  /* 0x1000000000117882 */ /* 0x000fe20000000000 */
[----:B------:R-:W-:Y:S01]  /*f9d0*/  ISETP.NE.AND P0, PT, R3, 0x4, PT ;  /* 0x000000040300780c */ /* 0x000fe20003f05270 */
[----:B------:R-:W-:Y:S01]  /*f9e0*/  VIADD R13, R13, 0x80 ;  /* 0x000000800d0d7836 */ /* 0x000fe20000000000 */
[----:B------:R-:W-:-:S02]  /*f9f0*/  UIADD3 UR7, UR7, 0x100, URZ ;  /* 0x0000010007077890 */ /* 0x000fc4000fffe03f */
[----:B------:R-:W-:Y:S01]  /*fa00*/  UIADD3 UR19, UR8, 0x20100, URZ ;  /* 0x0002010008137890 */ /* 0x000fe2000fffe03f */
[----:B------:R-:W-:Y:S02]  /*fa10*/  SEL R5, RZ, 0x1, P0 ;  /* 0x00000001ff057807 */ /* 0x000fe40000000000 */
[----:B------:R-:W-:Y:S02]  /*fa20*/  SEL R3, R3, RZ, P0 ;  /* 0x000000ff03037207 */ /* 0x000fe40000000000 */
[----:B------:R-:W-:Y:S01]  /*fa30*/  UMOV UR8, UR7 ;  /* 0x0000000700087c82 */ /* 0x000fe20008000000 */
[----:B------:R-:W-:Y:S01]  /*fa40*/  LOP3.LUT R0, R0, R5, RZ, 0x3c, !PT ;  /* 0x0000000500007212 */ /* 0x000fe200078e3cff */
[----:B------:R0:W-:Y:S02]  /*fa50*/  UTMALDG.3D.MULTICAST [UR8], [UR14], UR22, desc[UR16] ;  /* 0x000010080e0073b4 */ /* 0x0001e40008011816 */
[----:B0-----:R-:W-:Y:S01]  /*fa60*/  UMOV UR8, UR19 ;  /* 0x0000001300087c82 */ /* 0x001fe20008000000 */
[----:B------:R-:W-:-:S02]  /*fa70*/  UMOV UR11, UR21 ;  /* 0x00000015000b7c82 */ /* 0x000fc40008000000 */
[----:B------:R0:W-:Y:S02]  /*fa80*/  UTMALDG.3D [UR8], [UR30], desc[UR16] ;  /* 0x000010081e0075b4 */ /* 0x0001e40008011000 */
[----:B0-----:R-:W-:Y:S05]  /*fa90*/  @P1 BRA `(.L_x_307) ;  /* 0xfffffffc00381947 */ /* 0x001fea000383ffff */
.L_x_304:
[----:B------:R-:W-:Y:S05]  /*faa0*/  BSYNC B1 ;  /* 0x0000000000017941 */ /* 0x000fea0003800000 */
.L_x_303:
[----:B------:R-:W2:Y:S01]  /*fab0*/  LDL.LU R16, [R1+0x74] ;  /* 0x0000740001107983 */ /* 0x000ea20000300800 */
[----:B------:R-:W-:Y:S01]  /*fac0*/  LOP3.LUT P2, RZ, R9, 0xff, RZ, 0xc0, !PT ;  /* 0x000000ff09ff7812 */ /* 0x000fe2000784c0ff */
[----:B------:R-:W-:Y:S01]  /*fad0*/  VIADD R10, R10, UR20 ;  /* 0x000000140a0a7c36 */ /* 0x000fe20008000000 */
[----:B------:R-:W-:Y:S01]  /*fae0*/  ULDC.64 UR8, c[0x0][0x650] ;  /* 0x0001940000087ab9 */ /* 0x000fe20000000a00 */
[----:B------:R-:W3:Y:S01]  /*faf0*/  LDL.LU R14, [R1+0x78] ;  /* 0x00007800010e7983 */ /* 0x000ee20000300800 */
[----:B------:R-:W-:Y:S01]  /*fb00*/  IMAD.U32 R2, RZ, RZ, UR20 ;  /* 0x00000014ff027e24 */ /* 0x000fe2000f8e00ff */
[----:B------:R-:W-:Y:S01]  /*fb10*/  BSSY B1, `(.L_x_308) ;  /* 0x0000070000017945 */ /* 0x000fe20003800000 */
[----:B------:R-:W-:Y:S01]  /*fb20*/  SHF.R.U32.HI R0, RZ, 0x2, R10 ;  /* 0x00000002ff007819 */ /* 0x000fe2000001160a */
[----:B------:R-:W-:Y:S01]  /*fb30*/  IMAD.MOV.U32 R5, RZ, RZ, -0x1 ;  /* 0xffffffffff057424 */ /* 0x000fe200078e00ff */
[----:B------:R-:W-:Y:S01]  /*fb40*/  ISETP.GT.U32.AND P0, PT, R10, 0x3, PT ;  /* 0x000000030a00780c */ /* 0x000fe20003f04070 */
[----:B------:R-:W-:Y:S01]  /*fb50*/  IMAD.MOV.U32 R7, RZ, RZ, -0x1 ;  /* 0xffffffffff077424 */ /* 0x000fe200078e00ff */
[----:B------:R-:W-:Y:S01]  /*fb60*/  LOP3.LUT R0, R0, 0x1, RZ, 0xc0, !PT ;  /* 0x0000000100007812 */ /* 0x000fe200078ec0ff */
[----:B------:R-:W-:Y:S01]  /*fb70*/  IMAD.MOV.U32 R6, RZ, RZ, -0x1 ;  /* 0xffffffffff067424 */ /* 0x000fe200078e00ff */
[----:B------:R-:W-:Y:S01]  /*fb80*/  ISETP.LT.U32.AND P0, PT, R2, 0x4, P0 ;  /* 0x000000040200780c */ /* 0x000fe20000701070 */
[----:B------:R-:W0:Y:S01]  /*fb90*/  @P2 S2R R8, SR_CgaCtaId ;  /* 0x0000000000082919 */ /* 0x000e220000008800 */
[----:B------:R-:W-:-:S02]  /*fba0*/  @P2 MOV R3, 0x400 ;  /* 0x0000040000032802 */ /* 0x000fc40000000f00 */
[----:B------:R-:W-:Y:S01]  /*fbb0*/  ISETP.NE.U32.AND P1, PT, R0, 0x1, PT ;  /* 0x000000010000780c */ /* 0x000fe20003f25070 */
[----:B------:R-:W-:Y:S01]  /*fbc0*/  IMAD.U32 R0, RZ, RZ, UR20 ;  /* 0x00000014ff007e24 */ /* 0x000fe2000f8e00ff */
[----:B------:R-:W-:Y:S02]  /*fbd0*/  LOP3.LUT R10, R10, 0x3, RZ, 0xc0, !PT ;  /* 0x000000030a0a7812 */ /* 0x000fe400078ec0ff */
[----:B------:R-:W-:Y:S02]  /*fbe0*/  PRMT R9, RZ, 0x7610, R9 ;  /* 0x00007610ff097816 */ /* 0x000fe40000000009 */
[----:B------:R-:W-:Y:S02]  /*fbf0*/  ISETP.GT.U32.AND P1, PT, R0, 0x3, !P1 ;  /* 0x000000030000780c */ /* 0x000fe40004f24070 */
[----:B------:R-:W-:Y:S02]  /*fc00*/  SEL R0, RZ, 0x1, !P0 ;  /* 0x00000001ff007807 */ /* 0x000fe40004000000 */
[----:B------:R-:W-:-:S04]  /*fc10*/  SEL R2, RZ, 0x1, !P1 ;  /* 0x00000001ff027807 */ /* 0x000fc80004800000 */
[--C-:B------:R-:W-:Y:S02]  /*fc20*/  LOP3.LUT R11, R2, R11, R0.reuse, 0x96, !PT ;  /* 0x0000000b020b7212 */ /* 0x100fe400078e9600 */
[----:B------:R-:W-:Y:S02]  /*fc30*/  PRMT R0, RZ, 0x7610, R0 ;  /* 0x00007610ff007816 */ /* 0x000fe40000000000 */
[----:B0-----:R-:W-:-:S04]  /*fc40*/  @P2 LEA R3, R8, R3, 0x18 ;  /* 0x0000000308032211 */ /* 0x001fc800078ec0ff */
[----:B------:R0:W-:Y:S01]  /*fc50*/  @P2 SYNCS.ARRIVE.TRANS64.A1T0 RZ, [R3+URZ+0x58], RZ ;  /* 0x000058ff03ff29a7 */ /* 0x0001e2000810003f */
[----:B---3--:R-:W-:-:S04]  /*fc60*/  IADD3 R14, P2, R14, UR24, RZ ;  /* 0x000000180e0e7c10 */ /* 0x008fc8000ff5e0ff */
[----:B--2---:R-:W-:Y:S01]  /*fc70*/  IADD3.X R16, R16, UR18, RZ, P2, !PT ;  /* 0x0000001210107c10 */ /* 0x004fe200097fe4ff */
[----:B------:R0:W-:Y:S01]  /*fc80*/  STL [R1+0x78], R14 ;  /* 0x0000780e01007387 */ /* 0x0001e20000100800 */
[----:B------:R-:W-:-:S03]  /*fc90*/  ISETP.GE.U32.AND P2, PT, R14, UR8, PT ;  /* 0x000000080e007c0c */ /* 0x000fc6000bf46070 */
[----:B------:R0:W-:Y:S01]  /*fca0*/  STL [R1+0x74], R16 ;  /* 0x0000741001007387 */ /* 0x0001e20000100800 */
[----:B------:R-:W-:-:S13]  /*fcb0*/  ISETP.GE.U32.AND.EX P0, PT, R16, UR9, PT, P2 ;  /* 0x0000000910007c0c */ /* 0x000fda000bf06120 */
[----:B0-----:R-:W-:Y:S05]  /*fcc0*/  @P0 BRA `(.L_x_309) ;  /* 0x0000000400500947 */ /* 0x001fea0003800000 */
[----:B------:R-:W-:Y:S01]  /*fcd0*/  ULDC.64 UR8, c[0x0][0x628] ;  /* 0x00018a0000087ab9 */ /* 0x000fe20000000a00 */
[----:B------:R-:W0:Y:S01]  /*fce0*/  S2R R12, SR_CTAID.X ;  /* 0x00000000000c7919 */ /* 0x000e220000002500 */
[----:B------:R-:W-:Y:S01]  /*fcf0*/  ISETP.NE.U32.AND P0, PT, RZ, UR8, PT ;  /* 0x00000008ff007c0c */ /* 0x000fe2000bf05070 */
[----:B------:R-:W-:Y:S01]  /*fd00*/  ULDC UR10, c[0x0][0x630] ;  /* 0x00018c00000a7ab9 */ /* 0x000fe20000000800 */
[----:B------:R-:W-:Y:S01]  /*fd10*/  IMAD.MOV.U32 R2, RZ, RZ, R14 ;  /* 0x000000ffff027224 */ /* 0x000fe200078e000e */
[----:B------:R-:W1:Y:S01]  /*fd20*/  S2R R0, SR_CTAID.Y ;  /* 0x0000000000007919 */ /* 0x000e620000002600 */
[----:B------:R-:W-:Y:S01]  /*fd30*/  ISETP.NE.AND.EX P0, PT, RZ, UR9, PT, P0 ;  /* 0x00000009ff007c0c */ /* 0x000fe2000bf05300 */
[----:B------:R-:W-:-:S12]  /*fd40*/  IMAD.MOV.U32 R3, RZ, RZ, R16 ;  /* 0x000000ffff037224 */ /* 0x000fd800078e0010 */
[----:B------:R-:W-:Y:S05]  /*fd50*/  @!P0 BRA `(.L_x_310) ;  /* 0x0000000000288947 */ /* 0x000fea0003800000 */
[----:B------:R-:W-:Y:S02]  /*fd60*/  ULDC UR7, c[0x0][0x634] ;  /* 0x00018d0000077ab9 */ /* 0x000fe40000000800 */
[----:B------:R-:W-:-:S05]  /*fd70*/  IADD3 R7, P0, R14, UR7, RZ ;  /* 0x000000070e077c10 */ /* 0x000fca000ff1e0ff */
[----:B------:R-:W-:-:S04]  /*fd80*/  IMAD.X R13, RZ, RZ, R16, P0 ;  /* 0x000000ffff0d7224 */ /* 0x000fc800000e0610 */
[----:B------:R-:W-:-:S04]  /*fd90*/  IMAD.WIDE.U32 R4, R13, UR8, RZ ;  /* 0x000000080d047c25 */ /* 0x000fc8000f8e00ff */
[----:B------:R-:W-:-:S04]  /*fda0*/  IMAD.WIDE.U32 R4, P0, R7, UR9, R4 ;  /* 0x0000000907047c25 */ /* 0x000fc8000f800004 */
[----:B------:R-:W-:-:S04]  /*fdb0*/  IMAD.WIDE.U32 R6, R7, UR8, RZ ;  /* 0x0000000807067c25 */ /* 0x000fc8000f8e00ff */
[----:B------:R-:W-:Y:S01]  /*fdc0*/  IMAD.X R3, RZ, RZ, RZ, P0 ;  /* 0x000000ffff037224 */ /* 0x000fe200000e06ff */
[----:B------:R-:W-:Y:S01]  /*fdd0*/  IADD3 RZ, P0, R7, R4, RZ ;  /* 0x0000000407ff7210 */ /* 0x000fe20007f1e0ff */
[----:B------:R-:W-:-:S04]  /*fde0*/  IMAD.MOV.U32 R2, RZ, RZ, R5 ;  /* 0x000000ffff027224 */ /* 0x000fc800078e0005 */
[----:B------:R-:W-:-:S08]  /*fdf0*/  IMAD.WIDE.U32.X R2, R13, UR9, R2, P0 ;  /* 0x000000090d027c25 */ /* 0x000fd000080e0402 */
.L_x_310:
[--C-:B------:R-:W-:Y:S01]  /*fe00*/  SHF.R.U64 R6, R2, UR10, R3.reuse ;  /* 0x0000000a02067c19 */ /* 0x100fe20008001203 */
[----:B------:R-:W-:Y:S01]  /*fe10*/  ULDC.64 UR8, c[0x0][0x620] ;  /* 0x0001880000087ab9 */ /* 0x000fe20000000a00 */
[----:B------:R-:W-:Y:S01]  /*fe20*/  SHF.R.U32.HI R2, RZ, UR10, R3 ;  /* 0x0000000aff027c19 */ /* 0x000fe20008011603 */
[----:B------:R-:W-:Y:S01]  /*fe30*/  IMAD.MOV.U32 R3, RZ, RZ, R16 ;  /* 0x000000ffff037224 */ /* 0x000fe200078e0010 */
[----:B------:R-:W-:Y:S01]  /*fe40*/  IADD3 R5, P0, RZ, -R6, RZ ;  /* 0x80000006ff057210 */ /* 0x000fe20007f1e0ff */
[----:B------:R-:W-:Y:S01]  /*fe50*/  ULDC UR7, c[0x0][0x150] ;  /* 0x0000540000077ab9 */ /* 0x000fe20000000800 */
[----:B0-----:R-:W-:Y:S01]  /*fe60*/  I2FP.F32.U32 R7, R12 ;  /* 0x0000000c00077245 */ /* 0x001fe20000201000 */
[----:B------:R-:W0:Y:S01]  /*fe70*/  LDC R19, c[0x0][0x144] ;  /* 0x00005100ff137b82 */ /* 0x000e220000000800 */
[----:B------:R-:W-:Y:S01]  /*fe80*/  ULDC.64 UR10, c[0x0][0x640] ;  /* 0x00019000000a7ab9 */ /* 0x000fe20000000a00 */
[----:B------:R-:W-:Y:S01]  /*fe90*/  IMAD.X R2, RZ, RZ, ~R2, P0 ;  /* 0x000000ffff027224 */ /* 0x000fe200000e0e02 */
[----:B------:R-:W-:-:S03]  /*fea0*/  ISETP.NE.U32.AND P0, PT, RZ, UR10, PT ;  /* 0x0000000aff007c0c */ /* 0x000fc6000bf05070 */
[----:B------:R-:W-:Y:S01]  /*feb0*/  IMAD R4, R2, UR8, RZ ;  /* 0x0000000802047c24 */ /* 0x000fe2000f8e02ff */
[----:B------:R-:W-:Y:S01]  /*fec0*/  ISETP.NE.AND.EX P0, PT, RZ, UR11, PT, P0 ;  /* 0x0000000bff007c0c */ /* 0x000fe2000bf05300 */
[----:B------:R-:W-:Y:S01]  /*fed0*/  IMAD.MOV.U32 R2, RZ, RZ, R14 ;  /* 0x000000ffff027224 */ /* 0x000fe200078e000e */
[----:B------:R-:W2:Y:S03]  /*fee0*/  LDC R13, c[0x0][0x148] ;  /* 0x00005200ff0d7b82 */ /* 0x000ea60000000800 */
[----:B------:R-:W-:Y:S01]  /*fef0*/  IMAD.WIDE.U32 R2, R5, UR8, R2 ;  /* 0x0000000805027c25 */ /* 0x000fe2000f8e0002 */
[----:B------:R-:W-:-:S03]  /*ff00*/  ULDC UR8, c[0x0][0x154] ;  /* 0x0000550000087ab9 */ /* 0x000fc60000000800 */
[----:B------:R-:W-:Y:S02]  /*ff10*/  IMAD R5, R5, UR9, R4 ;  /* 0x0000000905057c24 */ /* 0x000fe4000f8e0204 */
[----:B------:R-:W-:Y:S01]  /*ff20*/  FMUL R4, R7, UR7 ;  /* 0x0000000707047c20 */ /* 0x000fe20008400000 */
[----:B------:R-:W-:Y:S01]  /*ff30*/  ULDC UR7, c[0x0][0x618] ;  /* 0x0001860000077ab9 */ /* 0x000fe20000000800 */
[----:B------:R-:W-:Y:S01]  /*ff40*/  ULDC UR9, c[0x0][0x608] ;  /* 0x0001820000097ab9 */ /* 0x000fe20000000800 */
[----:B------:R-:W-:-:S03]  /*ff50*/  IMAD.IADD R3, R3, 0x1, R5 ;  /* 0x0000000103037824 */ /* 0x000fc600078e0205 */
[----:B------:R-:W3:Y:S02]  /*ff60*/  F2I.U32.TRUNC.NTZ R4, R4 ;  /* 0x0000000400047305 */ /* 0x000ee4000020f000 */
[----:B------:R-:W-:Y:S02]  /*ff70*/  SHF.R.U64 R7, R2, UR7, R3 ;  /* 0x0000000702077c19 */ /* 0x000fe40008001203 */
[----:B-1----:R-:W-:-:S05]  /*ff80*/  I2FP.F32.U32 R2, R0 ;  /* 0x0000000000027245 */ /* 0x002fca0000201000 */
[----:B------:R-:W-:Y:S01]  /*ff90*/  FMUL R5, R2, UR8 ;  /* 0x0000000802057c20 */ /* 0x000fe20008400000 */
[----:B------:R-:W-:Y:S01]  /*ffa0*/  SHF.R.U32.HI R2, RZ, UR7, R3 ;  /* 0x00000007ff027c19 */ /* 0x000fe20008011603 */
[----:B------:R-:W-:Y:S02]  /*ffb0*/  ULDC UR7, c[0x0][0x658] ;  /* 0x0001960000077ab9 */ /* 0x000fe40000000800 */
[----:B------:R1:W4:Y:S01]  /*ffc0*/  F2I.U32.TRUNC.NTZ R16, R5 ;  /* 0x0000000500107305 */ /* 0x000322000020f000 */
[----:B------:R-:W-:Y:S01]  /*ffd0*/  SHF.R.U64 R15, R7, UR9, R2 ;  /* 0x00000009070f7c19 */ /* 0x000fe20008001202 */
[----:B---3--:R-:W-:Y:S01]  /*ffe0*/  IMAD.MOV R4, RZ, RZ, -R4 ;  /* 0x000000ffff047224 */ /* 0x008fe200078e0a04 */
[----:B------:R-:W-:-:S03]  /*fff0*/  SHF.R.U32.HI R2, RZ, UR9, R2 ;  /* 0x00000009ff027c19 */ /* 0x000fc60008011602 */
[----:B0-----:R-:W-:Y:S01]  /*10000*/  IMAD R12, R19, R4, R12 ;  /* 0x00000004130c7224 */ /* 0x001fe200078e020c */
[--C-:B------:R-:W-:Y:S02]  /*10010*/  SHF.R.U64 R14, R15, UR7, R2.reuse ;  /* 0x000000070f0e7c19 */ /* 0x100fe40008001202 */
[----:B------:R-:W-:-:S03]  /*10020*/  SHF.R.U32.HI R17, RZ, UR7, R2 ;  /* 0x00000007ff117c19 */ /* 0x000fc60008011602 */
[----:B------:R-:W-:Y:S02]  /*10030*/  IMAD.MOV.U32 R2, RZ, RZ, R14 ;  /* 0x000000ffff027224 */ /* 0x000fe400078e000e */
[----:B------:R-:W-:Y:S01]  /*10040*/  IMAD.MOV.U32 R3, RZ, RZ, R17 ;  /* 0x000000ffff037224 */ /* 0x000fe200078e0011 */
[----:B-12-4-:R-:W-:Y:S06]  /*10050*/  @!P0 BRA `(.L_x_311) ;  /* 0x0000000000288947 */ /* 0x016fec0003800000 */
[----:B------:R-:W-:Y:S02]  /*10060*/  ULDC UR7, c[0x0][0x64c] ;  /* 0x0001930000077ab9 */ /* 0x000fe40000000800 */
[----:B------:R-:W-:-:S05]  /*10070*/  IADD3 R3, P0, R14, UR7, RZ ;  /* 0x000000070e037c10 */ /* 0x000fca000ff1e0ff */
[----:B------:R-:W-:-:S04]  /*10080*/  IMAD.X R17, RZ, RZ, R17, P0 ;  /* 0x000000ffff117224 */ /* 0x000fc800000e0611 */
[----:B------:R-:W-:-:S04]  /*10090*/  IMAD.WIDE.U32 R4, R17, UR10, RZ ;  /* 0x0000000a11047c25 */ /* 0x000fc8000f8e00ff */
[----:B------:R-:W-:-:S04]  /*100a0*/  IMAD.WIDE.U32 R4, P0, R3, UR11, R4 ;  /* 0x0000000b03047c25 */ /* 0x000fc8000f800004 */
[----:B------:R-:W-:-:S04]  /*100b0*/  IMAD.WIDE.U32 R2, R3, UR10, RZ ;  /* 0x0000000a03027c25 */ /* 0x000fc8000f8e00ff */
[----:B------:R-:W-:Y:S01]  /*100c0*/  IMAD.MOV.U32 R2, RZ, RZ, R5 ;  /* 0x000000ffff027224 */ /* 0x000fe200078e0005 */
[----:B------:R-:W-:Y:S01]  /*100d0*/  IADD3 RZ, P1, R3, R4, RZ ;  /* 0x0000000403ff7210 */ /* 0x000fe20007f3e0ff */
[----:B------:R-:W-:-:S04]  /*100e0*/  IMAD.X R3, RZ, RZ, RZ, P0 ;  /* 0x000000ffff037224 */ /* 0x000fc800000e06ff */
[----:B------:R-:W-:-:S08]  /*100f0*/  IMAD.WIDE.U32.X R2, R17, UR11, R2, P1 ;  /* 0x0000000b11027c25 */ /* 0x000fd000088e0402 */
.L_x_311:
[----:B------:R-:W-:Y:S01]  /*10100*/  ULDC UR7, c[0x0][0x648] ;  /* 0x0001920000077ab9 */ /* 0x000fe20000000800 */
[----:B------:R-:W-:Y:S01]  /*10110*/  LOP3.LUT R15, R15, UR6, RZ, 0xc0, !PT ;  /* 0x000000060f0f7c12 */ /* 0x000fe2000f8ec0ff */
[----:B------:R-:W-:Y:S01]  /*10120*/  IMAD.MOV R16, RZ, RZ, -R16 ;  /* 0x000000ffff107224 */ /* 0x000fe200078e0a10 */
[----:B------:R-:W-:Y:S01]  /*10130*/  SHF.R.U64 R2, R2, UR7, R3 ;  /* 0x0000000702027c19 */ /* 0x000fe20008001203 */
[----:B------:R-:W-:Y:S01]  /*10140*/  ULDC UR7, c[0x0][0x638] ;  /* 0x00018e0000077ab9 */ /* 0x000fe20000000800 */
[----:B------:R-:W-:Y:S01]  /*10150*/  LOP3.LUT R7, R7, UR4, RZ, 0xc0, !PT ;  /* 0x0000000407077c12 */ /* 0x000fe2000f8ec0ff */
[----:B------:R-:W-:Y:S01]  /*10160*/  @P4 IMAD R12, R13, R16, R0 ;  /* 0x000000100d0c4224 */ /* 0x000fe200078e0200 */
[----:B------:R-:W-:Y:S01]  /*10170*/  ULDC UR8, c[0x0][0x610] ;  /* 0x0001840000087ab9 */ /* 0x000fe20000000800 */
[----:B------:R-:W-:Y:S02]  /*10180*/  IMAD.MOV R3, RZ, RZ, -R2 ;  /* 0x000000ffff037224 */ /* 0x000fe400078e0a02 */
[----:B------:R-:W-:-:S02]  /*10190*/  IMAD R5, R2, UR5, R15 ;  /* 0x0000000502057c24 */ /* 0x000fc4000f8e020f */
[----:B------:R-:W-:Y:S01]  /*101a0*/  IMAD R14, R3, UR7, R14 ;  /* 0x00000007030e7c24 */ /* 0x000fe2000f8e020e */
[----:B------:R-:W-:Y:S01]  /*101b0*/  ULDC UR7, c[0x0][0x600] ;  /* 0x0001800000077ab9 */ /* 0x000fe20000000800 */
[----:B------:R-:W-:Y:S02]  /*101c0*/  IMAD R5, R5, UR8, R12 ;  /* 0x0000000805057c24 */ /* 0x000fe4000f8e020c */
[----:B------:R-:W-:Y:S02]  /*101d0*/  IMAD R14, R14, UR7, R7 ;  /* 0x000000070e0e7c24 */ /* 0x000fe4000f8e0207 */
[----:B------:R-:W-:-:S03]  /*101e0*/  IMAD.MOV.U32 R0, RZ, RZ, 0x1 ;  /* 0x00000001ff007424 */ /* 0x000fc600078e00ff */
[----:B------:R-:W-:Y:S02]  /*101f0*/  SEL R7, R14, R5, !P4 ;  /* 0x000000050e077207 */ /* 0x000fe40006000000 */
[----:B------:R-:W-:-:S07]  /*10200*/  SEL R5, R5, R14, !P4 ;  /* 0x0000000e05057207 */ /* 0x000fce0006000000 */
.L_x_309:
[----:B------:R-:W-:Y:S05]  /*10210*/  BSYNC B1 ;  /* 0x0000000000017941 */ /* 0x000fea0003800000 */
.L_x_308:
[----:B------:R-:W-:-:S13]  /*10220*/  LOP3.LUT P0, RZ, R0, 0xff, RZ, 0xc0, !PT ;  /* 0x000000ff00ff7812 */ /* 0x000fda000780c0ff */
[----:B------:R-:W-:Y:S05]  /*10230*/  @P0 BRA `(.L_x_312) ;  /* 0xfffffff400180947 */ /* 0x000fea000383ffff */
[----:B------:R-:W-:Y:S05]  /*10240*/  BSYNC B0 ;  /* 0x0000000000007941 */ /* 0x000fea0003800000 */
.L_x_301:
[----:B------:R-:W-:-:S03]  /*10250*/  UMOV UR7, 0xffffffff ;  /* 0xffffffff00077882 */ /* 0x000fc60000000000 */
[----:B------:R-:W-:Y:S05]  /*10260*/  BRA.DIV UR7, `(.L_x_313) ;  /* 0x0000000607287947 */ /* 0x000fea000b800000 */
[----:B------:R-:W-:-:S13]  /*10270*/  ELECT P0, URZ, PT ;  /* 0x00000000003f782f */ /* 0x000fda0003800000 */
.L_x_327:
[----:B------:R-:W-:Y:S04]  /*10280*/  BSSY B0, `(.L_x_314) ;  /* 0x000002c000007945 */ /* 0x000fe80003800000 */
[----:B------:R-:W-:Y:S05]  /*10290*/  @!P0 BRA `(.L_x_315) ;  /* 0x0000000000a88947 */ /* 0x000fea0003800000 */
[----:B------:R-:W-:-:S04]  /*102a0*/  ULOP3.LUT UR7, UR13, 0x2, URZ, 0xfc, !UPT ;  /* 0x000000020d077892 */ /* 0x000fc8000f8efc3f */
[----:B------:R-:W-:-:S06]  /*102b0*/  UISETP.NE.AND UP0, UPT, UR7, 0x3, UPT ;  /* 0x000000030700788c */ /* 0x000fcc000bf05270 */
[----:B------:R-:W-:-:S13]  /*102c0*/  PLOP3.LUT P0, PT, PT, PT, UP0, 0x80, 0x0 ;  /* 0x000000000000781c */ /* 0x000fda0003f0f008 */
[----:B------:R-:W-:Y:S05]  /*102d0*/  @!P0 BRA `(.L_x_316) ;  /* 0x0000000000048947 */ /* 0x000fea0003800000 */
[----:B------:R-:W-:Y:S01]  /*102e0*/  BPT.TRAP 0x1 ;  /* 0x000000040000795c */ /* 0x000fe20000300000 */
.L_x_316:
[----:B------:R-:W0:Y:S01]  /*102f0*/  S2R R3, SR_CgaCtaId ;  /* 0x0000000000037919 */ /* 0x000e220000008800 */
[----:B------:R-:W-:Y:S02]  /*10300*/  MOV R0, 0x400 ;  /* 0x0000040000007802 */ /* 0x000fe40000000f00 */
[----:B------:R-:W-:Y:S02]  /*10310*/  SHF.L.U32 R2, R11, 0x1f, RZ ;  /* 0x0000001f0b027819 */ /* 0x000fe400000006ff */
[----:B0-----:R-:W-:-:S05]  /*10320*/  LEA R3, R3, R0, 0x18 ;  /* 0x0000000003037211 */ /* 0x001fca00078ec0ff */
[----:B------:R-:W-:-:S04]  /*10330*/  VIADD R3, R3, 0x20 ;  /* 0x0000002003037836 */ /* 0x000fc80000000000 */
[C---:B------:R-:W-:Y:S02]  /*10340*/  IMAD R5, R10.reuse, 0x8, R3 ;  /* 0x000000080a057824 */ /* 0x040fe400078e0203 */
[----:B------:R-:W-:Y:S02]  /*10350*/  VIADD R10, R10, 0x1 ;  /* 0x000000010a0a7836 */ /* 0x000fe40000000000 */
[----:B------:R-:W0:Y:S03]  /*10360*/  SYNCS.PHASECHK.TRANS64.TRYWAIT P0, [R5+URZ], R2 ;  /* 0x00000002050075a7 */ /* 0x000e26000800017f */
[----:B------:R-:W-:-:S04]  /*10370*/  ISETP.NE.AND P1, PT, R10, 0x4, PT ;  /* 0x000000040a00780c */ /* 0x000fc80003f25270 */
[----:B------:R-:W-:Y:S02]  /*10380*/  SEL R0, RZ, 0x1, P1 ;  /* 0x00000001ff007807 */ /* 0x000fe40000800000 */
[----:B------:R-:W-:Y:S02]  /*10390*/  SEL R10, R10, RZ, P1 ;  /* 0x000000ff0a0a7207 */ /* 0x000fe40000800000 */
[----:B------:R-:W-:-:S03]  /*103a0*/  LOP3.LUT R11, R11, R0, RZ, 0x3c, !PT ;  /* 0x000000000b0b7212 */ /* 0x000fc600078e3cff */
[----:B------:R-:W-:Y:S01]  /*103b0*/  IMAD R7, R10, 0x8, R3 ;  /* 0x000000080a077824 */ /* 0x000fe200078e0203 */
[----:B------:R-:W-:Y:S01]  /*103c0*/  SHF.L.U32 R4, R11, 0x1f, RZ ;  /* 0x0000001f0b047819 */ /* 0x000fe200000006ff */
[----:B0-----:R-:W-:Y:S06]  /*103d0*/  @!P0 BRA `(.L_x_317) ;  /* 0x0000000000ec8947 */ /* 0x001fec0003800000 */
.L_x_328:
[----:B------:R-:W1:Y:S01]  /*103e0*/  SYNCS.PHASECHK.TRANS64.TRYWAIT P0, [R7+URZ], R4 ;  /* 0x00000004070075a7 */ /* 0x000e62000800017f */
[----:B------:R-:W-:-:S05]  /*103f0*/  VIADD R0, R10, 0x1 ;  /* 0x000000010a007836 */ /* 0x000fca0000000000 */
[----:B------:R-:W-:-:S04]  /*10400*/  ISETP.NE.AND P1, PT, R0, 0x4, PT ;  /* 0x000000040000780c */ /* 0x000fc80003f25270 */
[----:B0-----:R-:W-:Y:S02]  /*10410*/  SEL R2, RZ, 0x1, P1 ;  /* 0x00000001ff027807 */ /* 0x001fe40000800000 */
[----:B------:R-:W-:Y:S02]  /*10420*/  SEL R0, R0, RZ, P1 ;  /* 0x000000ff00007207 */ /* 0x000fe40000800000 */
[----:B------:R-:W-:-:S03]  /*10430*/  LOP3.LUT R11, R11, R2, RZ, 0x3c, !PT ;  /* 0x000000020b0b7212 */ /* 0x000fc600078e3cff */
[----:B------:R-:W-:Y:S01]  /*10440*/  IMAD R6, R0, 0x8, R3 ;  /* 0x0000000800067824 */ /* 0x000fe200078e0203 */
[----:B------:R-:W-:Y:S01]  /*10450*/  SHF.L.U32 R5, R11, 0x1f, RZ ;  /* 0x0000001f0b057819 */ /* 0x000fe200000006ff */
[----:B-1----:R-:W-:Y:S06]  /*10460*/  @!P0 BRA `(.L_x_318) ;  /* 0x0000000000dc8947 */ /* 0x002fec0003800000 */
.L_x_329:
[----:B------:R-:W1:Y:S01]  /*10470*/  SYNCS.PHASECHK.TRANS64.TRYWAIT P0, [R6+URZ], R5 ;  /* 0x00000005060075a7 */ /* 0x000e62000800017f */
[----:B------:R-:W-:-:S05]  /*10480*/  VIADD R0, R0, 0x1 ;  /* 0x0000000100007836 */ /* 0x000fca0000000000 */
[----:B------:R-:W-:-:S04]  /*10490*/  ISETP.NE.AND P1, PT, R0, 0x4, PT ;  /* 0x000000040000780c */ /* 0x000fc80003f25270 */
[----:B------:R-:W-:Y:S02]  /*104a0*/  SEL R2, RZ, 0x1, P1 ;  /* 0x00000001ff027807 */ /* 0x000fe40000800000 */
[----:B------:R-:W-:Y:S02]  /*104b0*/  SEL R0, R0, RZ, P1 ;  /* 0x000000ff00007207 */ /* 0x000fe40000800000 */
[----:B------:R-:W-:Y:S01]  /*104c0*/  LOP3.LUT R2, R11, R2, RZ, 0x3c, !PT ;  /* 0x000000020b027212 */ /* 0x000fe200078e3cff */
[----:B-1----:R-:W-:Y:S06]  /*104d0*/  @!P0 BRA `(.L_x_319) ;  /* 0x0000000000d48947 */ /* 0x002fec0003800000 */
.L_x_330:
[----:B------:R-:W-:Y:S01]  /*104e0*/  IMAD R3, R0, 0x8, R3 ;  /* 0x0000000800037824 */ /* 0x000fe200078e0203 */
[----:B------:R-:W-:-:S07]  /*104f0*/  SHF.L.U32 R0, R2, 0x1f, RZ ;  /* 0x0000001f02007819 */ /* 0x000fce00000006ff */
.L_x_320:
[----:B--2---:R2:W3:Y:S02]  /*10500*/  SYNCS.PHASECHK.TRANS64.TRYWAIT P0, [R3+URZ], R0 ;  /* 0x00000000030075a7 */ /* 0x0044e4000800017f */
[----:B---3--:R-:W-:Y:S05]  /*10510*/  @!P0 NANOSLEEP.SYNCS 0x989680 ;  /* 0x009896800000895d */ /* 0x008fea0003900000 */
[----:B------:R-:W3:Y:S02]  /*10520*/  @!P0 SYNCS.PHASECHK.TRANS64 P0, [R3+URZ], R0 ;  /* 0x00000000030085a7 */ /* 0x000ee4000800007f */
[----:B---3--:R-:W-:Y:S05]  /*10530*/  @!P0 BRA `(.L_x_320) ;  /* 0xfffffffc00f08947 */ /* 0x008fea000383ffff */
.L_x_315:
[----:B------:R-:W-:Y:S05]  /*10540*/  BSYNC B0 ;  /* 0x0000000000007941 */ /* 0x000fea0003800000 */
.L_x_314:
[----:B------:R-:W-:Y:S05]  /*10550*/  EXIT ;  /* 0x000000000000794d */ /* 0x000fea0003800000 */
.L_x_21:
[----:B-1----:R-:W-:-:S04]  /*10560*/  IMAD.U32 R3, RZ, RZ, UR6 ;  /* 0x00000006ff037e24 */ /* 0x002fc8000f8e00ff */
[----:B------:R1:W2:Y:S03]  /*10570*/  SYNCS.PHASECHK.TRANS64.TRYWAIT P1, [R3+URZ], R0 ;  /* 0x00000000030075a7 */ /* 0x0002a6000802017f */
[----:B--2---:R-:W-:Y:S05]  /*10580*/  @!P1 NANOSLEEP.SYNCS 0x989680 ;  /* 0x009896800000995d */ /* 0x004fea0003900000 */
[----:B------:R-:W2:Y:S02]  /*10590*/  @!P1 SYNCS.PHASECHK.TRANS64 P1, [R3+URZ], R0 ;  /* 0x00000000030095a7 */ /* 0x000ea4000802007f */
[----:B--2---:R-:W-:Y:S05]  /*105a0*/  @!P1 BRA `(.L_x_21) ;  /* 0xfffffffc00ec9947 */ /* 0x004fea000383ffff */
[----:B------:R-:W-:Y:S05]  /*105b0*/  BRA `(.L_x_20) ;  /* 0xffffff1400f47947 */ /* 0x000fea000383ffff */
.L_x_27:
[----:B-----5:R2:W-:Y:S02]  /*105c0*/  STL [R1+0x84], R0 ;  /* 0x0000840001007387 */ /* 0x0205e40000100800 */
[----:B--2---:R-:W-:-:S04]  /*105d0*/  IMAD.U32 R0, RZ, RZ, UR16 ;  /* 0x00000010ff007e24 */ /* 0x004fc8000f8e00ff */
[----:B------:R2:W3:Y:S03]  /*105e0*/  SYNCS.PHASECHK.TRANS64.TRYWAIT P1, [R0+URZ], R229 ;  /* 0x000000e5000075a7 */ /* 0x0004e6000802017f */
[----:B---3--:R-:W-:Y:S05]  /*105f0*/  @!P1 NANOSLEEP.SYNCS 0x989680 ;  /* 0x009896800000995d */ /* 0x008fea0003900000 */
[----:B------:R2:W3:Y:S02]  /*10600*/  @!P1 SYNCS.PHASECHK.TRANS64 P1, [R0+URZ], R229 ;  /* 0x000000e5000095a7 */ /* 0x0004e4000802007f */
[----:B--2---:R2:W5:Y:S02]  /*10610*/  LDL.LU R0, [R1+0x84] ;  /* 0x0000840001007983 */ /* 0x0045640000300800 */
[----:B--23--:R-:W-:Y:S05]  /*10620*/  @!P1 BRA `(.L_x_27) ;  /* 0xfffffffc00e49947 */ /* 0x00cfea000383ffff */
[----:B------:R-:W-:Y:S05]  /*10630*/  BRA `(.L_x_26) ;  /* 0xffffff2800c07947 */ /* 0x000fea000383ffff */
.L_x_302:
[----:B------:R-:W-:Y:S01]  /*10640*/  BSSY B1, `(.L_x_321) ;  /* 0x0000006000017945 */ /* 0x000fe20003800000 */
[----:B------:R-:W-:-:S07]  /*10650*/  IMAD.MOV.U32 R0, RZ, RZ, -0x1 ;  /* 0xffffffffff007424 */ /* 0x000fce00078e00ff */
[----:B------:R-:W-:Y:S05]  /*10660*/  WARPSYNC.COLLECTIVE R0, `(.L_x_322) ;  /* 0x00000000000c7348 */ /* 0x000fea0003c00000 */
[----:B------:R-:W-:Y:S02]  /*10670*/  ELECT P0, UR62, PT ;  /* 0x00000000003e782f */ /* 0x000fe40003800000 */
[----:B------:R-:W-:Y:S01]  /*10680*/  MOV R0, UR62 ;  /* 0x0000003e00007c02 */ /* 0x000fe20008000f00 */
[----:B------:R-:W-:Y:S10]  /*10690*/  ENDCOLLECTIVE ;  /* 0x000000000000791b */ /* 0x000ff40003800000 */
.L_x_322:
[----:B------:R-:W-:Y:S05]  /*106a0*/  BSYNC B1 ;  /* 0x0000000000017941 */ /* 0x000fea0003800000 */
.L_x_321:
[----:B------:R-:W-:Y:S05]  /*106b0*/  BRA `(.L_x_323) ;  /* 0xfffffff000047947 */ /* 0x000fea000383ffff */
.L_x_305:
[----:B0-----:R0:W2:Y:S02]  /*106c0*/  SYNCS.PHASECHK.TRANS64.TRYWAIT P0, [R5+URZ+0x20], R2 ;  /* 0x00002002050075a7 */ /* 0x0010a4000800017f */
[----:B--2---:R-:W-:Y:S05]  /*106d0*/  @!P0 NANOSLEEP.SYNCS 0x989680 ;  /* 0x009896800000895d */ /* 0x004fea0003900000 */
[----:B------:R-:W2:Y:S02]  /*106e0*/  @!P0 SYNCS.PHASECHK.TRANS64 P0, [R5+URZ+0x20], R2 ;  /* 0x00002002050085a7 */ /* 0x000ea4000800007f */
[----:B--2---:R-:W-:Y:S05]  /*106f0*/  @!P0 BRA `(.L_x_305) ;  /* 0xfffffffc00f08947 */ /* 0x004fea000383ffff */
[----:B------:R-:W-:Y:S05]  /*10700*/  BRA `(.L_x_324) ;  /* 0xfffffff000487947 */ /* 0x000fea000383ffff */
.L_x_313:
[----:B------:R-:W-:Y:S01]  /*10710*/  BSSY B0, `(.L_x_325) ;  /* 0x0000006000007945 */ /* 0x000fe20003800000 */
[----:B------:R-:W-:-:S07]  /*10720*/  IMAD.MOV.U32 R0, RZ, RZ, -0x1 ;  /* 0xffffffffff007424 */ /* 0x000fce00078e00ff */
[----:B------:R-:W-:Y:S05]  /*10730*/  WARPSYNC.COLLECTIVE R0, `(.L_x_326) ;  /* 0x00000000000c7348 */ /* 0x000fea0003c00000 */
[----:B------:R-:W-:Y:S02]  /*10740*/  ELECT P0, UR62, PT ;  /* 0x00000000003e782f */ /* 0x000fe40003800000 */
[----:B------:R-:W-:Y:S01]  /*10750*/  MOV R0, UR62 ;  /* 0x0000003e00007c02 */ /* 0x000fe20008000f00 */
[----:B------:R-:W-:Y:S10]  /*10760*/  ENDCOLLECTIVE ;  /* 0x000000000000791b */ /* 0x000ff40003800000 */
.L_x_326:
[----:B------:R-:W-:Y:S05]  /*10770*/  BSYNC B0 ;  /* 0x0000000000007941 */ /* 0x000fea0003800000 */
.L_x_325:
[----:B------:R-:W-:Y:S05]  /*10780*/  BRA `(.L_x_327) ;  /* 0xfffffff800bc7947 */ /* 0x000fea000383ffff */
.L_x_317:
[----:B0-----:R0:W1:Y:S02]  /*10790*/  SYNCS.PHASECHK.TRANS64.TRYWAIT P0, [R5+URZ], R2 ;  /* 0x00000002050075a7 */ /* 0x001064000800017f */
[----:B-1----:R-:W-:Y:S05]  /*107a0*/  @!P0 NANOSLEEP.SYNCS 0x989680 ;  /* 0x009896800000895d */ /* 0x002fea0003900000 */
[----:B------:R-:W1:Y:S02]  /*107b0*/  @!P0 SYNCS.PHASECHK.TRANS64 P0, [R5+URZ], R2 ;  /* 0x00000002050085a7 */ /* 0x000e64000800007f */
[----:B-1----:R-:W-:Y:S05]  /*107c0*/  @!P0 BRA `(.L_x_317) ;  /* 0xfffffffc00f08947 */ /* 0x002fea000383ffff */
[----:B------:R-:W-:Y:S05]  /*107d0*/  BRA `(.L_x_328) ;  /* 0xfffffffc00007947 */ /* 0x000fea000383ffff */
.L_x_318:
[----:B0-----:R0:W1:Y:S02]  /*107e0*/  SYNCS.PHASECHK.TRANS64.TRYWAIT P0, [R7+URZ], R4 ;  /* 0x00000004070075a7 */ /* 0x001064000800017f */
[----:B-1----:R-:W-:Y:S05]  /*107f0*/  @!P0 NANOSLEEP.SYNCS 0x989680 ;  /* 0x009896800000895d */ /* 0x002fea0003900000 */
[----:B------:R-:W1:Y:S02]  /*10800*/  @!P0 SYNCS.PHASECHK.TRANS64 P0, [R7+URZ], R4 ;  /* 0x00000004070085a7 */ /* 0x000e64000800007f */
[----:B-1----:R-:W-:Y:S05]  /*10810*/  @!P0 BRA `(.L_x_318) ;  /* 0xfffffffc00f08947 */ /* 0x002fea000383ffff */
[----:B------:R-:W-:Y:S05]  /*10820*/  BRA `(.L_x_329) ;  /* 0xfffffffc00107947 */ /* 0x000fea000383ffff */
.L_x_319:
[----:B-1----:R1:W2:Y:S02]  /*10830*/  SYNCS.PHASECHK.TRANS64.TRYWAIT P0, [R6+URZ], R5 ;  /* 0x00000005060075a7 */ /* 0x0022a4000800017f */
[----:B--2---:R-:W-:Y:S05]  /*10840*/  @!P0 NANOSLEEP.SYNCS 0x989680 ;  /* 0x009896800000895d */ /* 0x004fea0003900000 */
[----:B------:R-:W2:Y:S02]  /*10850*/  @!P0 SYNCS.PHASECHK.TRANS64 P0, [R6+URZ], R5 ;  /* 0x00000005060085a7 */ /* 0x000ea4000800007f */
[----:B--2---:R-:W-:Y:S05]  /*10860*/  @!P0 BRA `(.L_x_319) ;  /* 0xfffffffc00f08947 */ /* 0x004fea000383ffff */
[----:B------:R-:W-:Y:S05]  /*10870*/  BRA `(.L_x_330) ;  /* 0xfffffffc00187947 */ /* 0x000fea000383ffff */
.L_x_331:
[----:B------:R-:W-:-:S00]  /*10880*/  BRA `(.L_x_331) ;  /* 0xfffffffc00fc7947 */ /* 0x000fc0000383ffff */
[----:B------:R-:W-:-:S00]  /*10890*/  NOP ;  /* 0x0000000000007918 */ /* 0x000fc00000000000 */
        /* <DEDUP_REMOVED lines=14> */
.L_x_332:


//--------------------- .nv.shared._ZN7cutlass13device_kernelINS_4gemm6kernel13GemmUniversalIN4cute5tupleIJiiiiEEENS1_10collective13CollectiveMmaINS1_37MainloopSm90TmaGmmaWarpSpecializedFP8ILi4ENS5_IJNS4_1CILi1EEENSA_ILi8EEESB_EEENS1_35KernelTmaWarpSpecializedCooperativeEEENS5_IJNSA_ILi256EEENSA_ILi128EEESH_EEENS_12float_e5m2_tENS5_IJlSB_lEEESJ_SK_NS4_8TiledMMAINS4_8MMA_AtomIJNS4_4SM904GMMA31MMA_64x128x32_F32E5M2E5M2_SS_TNILNSO_7ScaleInE1ELSQ_1EEEEEENS4_6LayoutINS5_IJNSA_ILi2EEESB_SB_EEENS5_IJSB_NSA_ILi0EEESW_EEEEENS5_IJNS4_10UnderscoreESZ_SZ_EEEEENS4_23SM90_TMA_LOAD_MULTICASTENS4_14ComposedLayoutINS4_7SwizzleILi3ELi4ELi3EEENS4_18smem_ptr_flag_bitsILi8EEENST_INS5_IJSC_SH_EEENS5_IJSH_SB_EEEEEEEvNS4_8identityENS4_13SM90_TMA_LOADES1B_vS1C_EENS_8epilogue10collective6detail29Sm90TmaWarpSpecializedAdapterINS1G_15DefaultEpilogueISJ_SK_SK_NS1F_6thread17LinearCombinationISJ_Li1EffLNS1K_9ScaleType4KindE0ELNS_15FloatRoundStyleE2ESJ_EENS1_15EpilogueDefaultEEEEEvvEEEEvNT_6ParamsE --------------------------
	.section	.nv.shared._ZN7cutlass13device_kernelINS_4gemm6kernel13GemmUniversalIN4cute5tupleIJiiiiEEENS1_10collective13CollectiveMmaINS1_37MainloopSm90TmaGmmaWarpSpecializedFP8ILi4ENS5_IJNS4_1CILi1EEENSA_ILi8EEESB_EEENS1_35KernelTmaWarpSpecializedCooperativeEEENS5_IJNSA_ILi256EEENSA_ILi128EEESH_EEENS_12float_e5m2_tENS5_IJlSB_lEEESJ_SK_NS4_8TiledMMAINS4_8MMA_AtomIJNS4_4SM904GMMA31MMA_64x128x32_F32E5M2E5M2_SS_TNILNSO_7ScaleInE1ELSQ_1EEEEEENS4_6LayoutINS5_IJNSA_ILi2EEESB_SB_EEENS5_IJSB_NSA_ILi0EEESW_EEEEENS5_IJNS4_10UnderscoreESZ_SZ_EEEEENS4_23SM90_TMA_LOAD_MULTICASTENS4_14ComposedLayoutINS4_7SwizzleILi3ELi4ELi3EEENS4_18smem_ptr_flag_bitsILi8EEENST_INS5_IJSC_SH_EEENS5_IJSH_SB_EEEEEEEvNS4_8identityENS4_13SM90_TMA_LOADES1B_vS1C_EENS_8epilogue10collective6detail29Sm90TmaWarpSpecializedAdapterINS1G_15DefaultEpilogueISJ_SK_SK_NS1F_6thread17LinearCombinationISJ_Li1EffLNS1K_9ScaleType4KindE0ELNS_15FloatRoundStyleE2ESJ_EENS1_15EpilogueDefaultEEEEEvvEEEEvNT_6ParamsE,"aw",@nobits
	.sectionflags	@""
	.align	16
	.zero		1024


//--------------------- .nv.shared.reserved.0     --------------------------
	.section	.nv.shared.reserved.0,"aw",@nobits
	.weak		__nv_reservedSMEM_offset_0_alias
	.size		__nv_reservedSMEM_offset_0_alias, 0, 0
	.other		__nv_reservedSMEM_offset_0_alias,@"STO_CUDA_RESERVED_SHARED STV_DEFAULT"
__nv_reservedSMEM_offset_0_alias:
	.zero		0


//--------------------- .nv.global                --------------------------
	.section	.nv.global,"aw",@nobits
.nv.global:
	.type		_ZN40_INTERNAL_aa24417a_4_k_cu_c09d3513_245904cute1_E,@object
	.size		_ZN40_INTERNAL_aa24417a_4_k_cu_c09d3513_245904cute1_E,(_ZN40_INTERNAL_aa24417a_4_k_cu_c09d3513_245904cuda3std3__45__cpo6cbeginE - _ZN40_INTERNAL_aa24417a_4_k_cu_c09d3513_245904cute1_E)
_ZN40_INTERNAL_aa24417a_4_k_cu_c09d3513_245904cute1_E:
	.zero		1
	.type		_ZN40_INTERNAL_aa24417a_4_k_cu_c09d3513_245904cuda3std3__45__cpo6cbeginE,@object
	.size		_ZN40_INTERNAL_aa24417a_4_k_cu_c09d3513_245904cuda3std3__45__cpo6cbeginE,(_ZN40_INTERNAL_aa24417a_4_k_cu_c09d3513_245904cuda3std3__48in_placeE - _ZN40_INTERNAL_aa24417a_4_k_cu_c09d3513_245904cuda3std3__45__cpo6cbeginE)
_ZN40_INTERNAL_aa24417a_4_k_cu_c09d3513_245904cuda3std3__45__cpo6cbeginE:
	.zero		1
	.type		_ZN40_INTERNAL_aa24417a_4_k_cu_c09d3513_245904cuda3std3__48in_placeE,@object
	.size		_ZN40_INTERNAL_aa24417a_4_k_cu_c09d3513_245904cuda3std3__48in_placeE,(_ZN40_INTERNAL_aa24417a_4_k_cu_c09d3513_245904cuda3std6ranges3__45__cpo9iter_moveE - _ZN40_INTERNAL_aa24417a_4_k_cu_c09d3513_245904cuda3std3__48in_placeE)
_ZN40_INTERNAL_aa24417a_4_k_cu_c09d3513_245904cuda3std3__48in_placeE:
	.zero		1
	.type		_ZN40_INTERNAL_aa24417a_4_k_cu_c09d3513_245904cuda3std6ranges3__45__cpo9iter_moveE,@object
	.size		_ZN40_INTERNAL_aa24417a_4_k_cu_c09d3513_245904cuda3std6ranges3__45__cpo9iter_moveE,(_ZN40_INTERNAL_aa24417a_4_k_cu_c09d3513_245904cuda3std3__45__cpo5beginE - _ZN40_INTERNAL_aa24417a_4_k_cu_c09d3513_245904cuda3std6ranges3__45__cpo9iter_moveE)
_ZN40_INTERNAL_aa24417a_4_k_cu_c09d3513_245904cuda3std6ranges3__45__cpo9iter_moveE:
	.zero		1
	.type		_ZN40_INTERNAL_aa24417a_4_k_cu_c09d3513_245904cuda3std3__45__cpo5beginE,@object
	.size		_ZN40_INTERNAL_aa24417a_4_k_cu_c09d3513_245904cuda3std3__45__cpo5beginE,(_ZN40_INTERNAL_aa24417a_4_k_cu_c09d3513_245904cuda3std3__442_GLOBAL__N__aa24417a_4_k_cu_c09d3513_245906ignoreE - _ZN40_INTERNAL_aa24417a_4_k_cu_c09d3513_245904cuda3std3__45__cpo5beginE)
_ZN40_INTERNAL_aa24417a_4_k_cu_c09d3513_245904cuda3std3__45__cpo5beginE:
	.zero		1
	.type		_ZN40_INTERNAL_aa24417a_4_k_cu_c09d3513_245904cuda3std3__442_GLOBAL__N__aa24417a_4_k_cu_c09d3513_245906ignoreE,@object
	.size		_ZN40_INTERNAL_aa24417a_4_k_cu_c09d3513_245904cuda3std3__442_GLOBAL__N__aa24417a_4_k_cu_c09d3513_245906ignoreE,(_ZN40_INTERNAL_aa24417a_4_k_cu_c09d3513_245904cute7productE - _ZN40_INTERNAL_aa24417a_4_k_cu_c09d3513_245904cuda3std3__442_GLOBAL__N__aa24417a_4_k_cu_c09d3513_245906ignoreE)
_ZN40_INTERNAL_aa24417a_4_k_cu_c09d3513_245904cuda3std3__442_GLOBAL__N__aa24417a_4_k_cu_c09d3513_245906ignoreE:
	.zero		1
	.type		_ZN40_INTERNAL_aa24417a_4_k_cu_c09d3513_245904cute7productE,@object
	.size		_ZN40_INTERNAL_aa24417a_4_k_cu_c09d3513_245904cute7productE,(_ZN40_INTERNAL_aa24417a_4_k_cu_c09d3513_245904cuda3std3__45__cpo3endE - _ZN40_INTERNAL_aa24417a_4_k_cu_c09d3513_245904cute7productE)
_ZN40_INTERNAL_aa24417a_4_k_cu_c09d3513_245904cute7productE:
	.zero		1
	.type		_ZN40_INTERNAL_aa24417a_4_k_cu_c09d3513_245904cuda3std3__45__cpo3endE,@object
	.size		_ZN40_INTERNAL_aa24417a_4_k_cu_c09d3513_245904cuda3std3__45__cpo3endE,(_ZN40_INTERNAL_aa24417a_4_k_cu_c09d3513_245904cuda3std3__419piecewise_constructE - _ZN40_INTERNAL_aa24417a_4_k_cu_c09d3513_245904cuda3std3__45__cpo3endE)
_ZN40_INTERNAL_aa24417a_4_k_cu_c09d3513_245904cuda3std3__45__cpo3endE:
	.zero		1
	.type		_ZN40_INTERNAL_aa24417a_4_k_cu_c09d3513_245904cuda3std3__419piecewise_constructE,@object
	.size		_ZN40_INTERNAL_aa24417a_4_k_cu_c09d3513_245904cuda3std3__419piecewise_constructE,(_ZN40_INTERNAL_aa24417a_4_k_cu_c09d3513_245904cuda3std3__45__cpo4cendE - _ZN40_INTERNAL_aa24417a_4_k_cu_c09d3513_245904cuda3std3__419piecewise_constructE)
_ZN40_INTERNAL_aa24417a_4_k_cu_c09d3513_245904cuda3std3__419piecewise_constructE:
	.zero		1
	.type		_ZN40_INTERNAL_aa24417a_4_k_cu_c09d3513_245904cuda3std3__45__cpo4cendE,@object
	.size		_ZN40_INTERNAL_aa24417a_4_k_cu_c09d3513_245904cuda3std3__45__cpo4cendE,(_ZN40_INTERNAL_aa24417a_4_k_cu_c09d3513_245904cuda3std6ranges3__45__cpo4swapE - _ZN40_INTERNAL_aa24417a_4_k_cu_c09d3513_245904cuda3std3__45__cpo4cendE)
_ZN40_INTERNAL_aa24417a_4_k_cu_c09d3513_245904cuda3std3__45__cpo4cendE:
	.zero		1
	.type		_ZN40_INTERNAL_aa24417a_4_k_cu_c09d3513_245904cuda3std6ranges3__45__cpo4swapE,@object
	.size		_ZN40_INTERNAL_aa24417a_4_k_cu_c09d3513_245904cuda3std6ranges3__45__cpo4swapE,(.L_7 - _ZN40_INTERNAL_aa24417a_4_k_cu_c09d3513_245904cuda3std6ranges3__45__cpo4swapE)
_ZN40_INTERNAL_aa24417a_4_k_cu_c09d3513_245904cuda3std6ranges3__45__cpo4swapE:
	.zero		1
.L_7:


//--------------------- .nv.constant0._ZN7cutlass13device_kernelINS_4gemm6kernel13GemmUniversalIN4cute5tupleIJiiiiEEENS1_10collective13CollectiveMmaINS1_37MainloopSm90TmaGmmaWarpSpecializedFP8ILi4ENS5_IJNS4_1CILi1EEENSA_ILi8EEESB_EEENS1_35KernelTmaWarpSpecializedCooperativeEEENS5_IJNSA_ILi256EEENSA_ILi128EEESH_EEENS_12float_e5m2_tENS5_IJlSB_lEEESJ_SK_NS4_8TiledMMAINS4_8MMA_AtomIJNS4_4SM904GMMA31MMA_64x128x32_F32E5M2E5M2_SS_TNILNSO_7ScaleInE1ELSQ_1EEEEEENS4_6LayoutINS5_IJNSA_ILi2EEESB_SB_EEENS5_IJSB_NSA_ILi0EEESW_EEEEENS5_IJNS4_10UnderscoreESZ_SZ_EEEEENS4_23SM90_TMA_LOAD_MULTICASTENS4_14ComposedLayoutINS4_7SwizzleILi3ELi4ELi3EEENS4_18smem_ptr_flag_bitsILi8EEENST_INS5_IJSC_SH_EEENS5_IJSH_SB_EEEEEEEvNS4_8identityENS4_13SM90_TMA_LOADES1B_vS1C_EENS_8epilogue10collective6detail29Sm90TmaWarpSpecializedAdapterINS1G_15DefaultEpilogueISJ_SK_SK_NS1F_6thread17LinearCombinationISJ_Li1EffLNS1K_9ScaleType4KindE0ELNS_15FloatRoundStyleE2ESJ_EENS1_15EpilogueDefaultEEEEEvvEEEEvNT_6ParamsE --------------------------
	.section	.nv.constant0._ZN7cutlass13device_kernelINS_4gemm6kernel13GemmUniversalIN4cute5tupleIJiiiiEEENS1_10collective13CollectiveMmaINS1_37MainloopSm90TmaGmmaWarpSpecializedFP8ILi4ENS5_IJNS4_1CILi1EEENSA_ILi8EEESB_EEENS1_35KernelTmaWarpSpecializedCooperativeEEENS5_IJNSA_ILi256EEENSA_ILi128EEESH_EEENS_12float_e5m2_tENS5_IJlSB_lEEESJ_SK_NS4_8TiledMMAINS4_8MMA_AtomIJNS4_4SM904GMMA31MMA_64x128x32_F32E5M2E5M2_SS_TNILNSO_7ScaleInE1ELSQ_1EEEEEENS4_6LayoutINS5_IJNSA_ILi2EEESB_SB_EEENS5_IJSB_NSA_ILi0EEESW_EEEEENS5_IJNS4_10UnderscoreESZ_SZ_EEEEENS4_23SM90_TMA_LOAD_MULTICASTENS4_14ComposedLayoutINS4_7SwizzleILi3ELi4ELi3EEENS4_18smem_ptr_flag_bitsILi8EEENST_INS5_IJSC_SH_EEENS5_IJSH_SB_EEEEEEEvNS4_8identityENS4_13SM90_TMA_LOADES1B_vS1C_EENS_8epilogue10collective6detail29Sm90TmaWarpSpecializedAdapterINS1G_15DefaultEpilogueISJ_SK_SK_NS1F_6thread17LinearCombinationISJ_Li1EffLNS1K_9ScaleType4KindE0ELNS_15FloatRoundStyleE2ESJ_EENS1_15EpilogueDefaultEEEEEvvEEEEvNT_6ParamsE,"a",@progbits
	.sectionflags	@""
	.align	4
.nv.constant0._ZN7cutlass13device_kernelINS_4gemm6kernel13GemmUniversalIN4cute5tupleIJiiiiEEENS1_10collective13CollectiveMmaINS1_37MainloopSm90TmaGmmaWarpSpecializedFP8ILi4ENS5_IJNS4_1CILi1EEENSA_ILi8EEESB_EEENS1_35KernelTmaWarpSpecializedCooperativeEEENS5_IJNSA_ILi256EEENSA_ILi128EEESH_EEENS_12float_e5m2_tENS5_IJlSB_lEEESJ_SK_NS4_8TiledMMAINS4_8MMA_AtomIJNS4_4SM904GMMA31MMA_64x128x32_F32E5M2E5M2_SS_TNILNSO_7ScaleInE1ELSQ_1EEEEEENS4_6LayoutINS5_IJNSA_ILi2EEESB_SB_EEENS5_IJSB_NSA_ILi0EEESW_EEEEENS5_IJNS4_10UnderscoreESZ_SZ_EEEEENS4_23SM90_TMA_LOAD_MULTICASTENS4_14ComposedLayoutINS4_7SwizzleILi3ELi4ELi3EEENS4_18smem_ptr_flag_bitsILi8EEENST_INS5_IJSC_SH_EEENS5_IJSH_SB_EEEEEEEvNS4_8identityENS4_13SM90_TMA_LOADES1B_vS1C_EENS_8epilogue10collective6detail29Sm90TmaWarpSpecializedAdapterINS1G_15DefaultEpilogueISJ_SK_SK_NS1F_6thread17LinearCombinationISJ_Li1EffLNS1K_9ScaleType4KindE0ELNS_15FloatRoundStyleE2ESJ_EENS1_15EpilogueDefaultEEEEEvvEEEEvNT_6ParamsE:
	.zero		1664


//--------------------- SYMBOLS --------------------------

	.type		.nv.reservedSmem.offset0,@object
	.size		.nv.reservedSmem.offset0,0x4
